//
// Generated by NVIDIA NVVM Compiler
//
// Compiler Build ID: CL-36424714
// Cuda compilation tools, release 13.0, V13.0.88
// Based on NVVM 20.0.0
//

.version 9.0
.target sm_100
.address_size 64

	// .globl	_Z11vec_productiiPdS_PiS0_S0_S0_S0_S0_2SMS1_S_
.extern .func  (.param .b32 func_retval0) vprintf
(
	.param .b64 vprintf_param_0,
	.param .b64 vprintf_param_1
)
;
.global .align 1 .b8 _ZN34_INTERNAL_1a97969f_4_k_cu_487e1f344cuda3std3__45__cpo5beginE[1];
.global .align 1 .b8 _ZN34_INTERNAL_1a97969f_4_k_cu_487e1f344cuda3std3__45__cpo3endE[1];
.global .align 1 .b8 _ZN34_INTERNAL_1a97969f_4_k_cu_487e1f344cuda3std3__45__cpo6cbeginE[1];
.global .align 1 .b8 _ZN34_INTERNAL_1a97969f_4_k_cu_487e1f344cuda3std3__45__cpo4cendE[1];
.global .align 1 .b8 _ZN34_INTERNAL_1a97969f_4_k_cu_487e1f344cuda3std3__45__cpo6rbeginE[1];
.global .align 1 .b8 _ZN34_INTERNAL_1a97969f_4_k_cu_487e1f344cuda3std3__45__cpo4rendE[1];
.global .align 1 .b8 _ZN34_INTERNAL_1a97969f_4_k_cu_487e1f344cuda3std3__45__cpo7crbeginE[1];
.global .align 1 .b8 _ZN34_INTERNAL_1a97969f_4_k_cu_487e1f344cuda3std3__45__cpo5crendE[1];
.global .align 1 .b8 _ZN34_INTERNAL_1a97969f_4_k_cu_487e1f344cuda3std3__436_GLOBAL__N__1a97969f_4_k_cu_487e1f346ignoreE[1];
.global .align 1 .b8 _ZN34_INTERNAL_1a97969f_4_k_cu_487e1f344cuda3std3__419piecewise_constructE[1];
.global .align 1 .b8 _ZN34_INTERNAL_1a97969f_4_k_cu_487e1f344cuda3std3__48in_placeE[1];
.global .align 1 .b8 _ZN34_INTERNAL_1a97969f_4_k_cu_487e1f344cuda3std3__420unreachable_sentinelE[1];
.global .align 1 .b8 _ZN34_INTERNAL_1a97969f_4_k_cu_487e1f344cuda3std3__47nulloptE[1];
.global .align 1 .b8 _ZN34_INTERNAL_1a97969f_4_k_cu_487e1f344cuda3std3__48unexpectE[1];
.global .align 1 .b8 _ZN34_INTERNAL_1a97969f_4_k_cu_487e1f344cuda3std6ranges3__45__cpo4swapE[1];
.global .align 1 .b8 _ZN34_INTERNAL_1a97969f_4_k_cu_487e1f344cuda3std6ranges3__45__cpo9iter_moveE[1];
.global .align 1 .b8 _ZN34_INTERNAL_1a97969f_4_k_cu_487e1f344cuda3std6ranges3__45__cpo5beginE[1];
.global .align 1 .b8 _ZN34_INTERNAL_1a97969f_4_k_cu_487e1f344cuda3std6ranges3__45__cpo3endE[1];
.global .align 1 .b8 _ZN34_INTERNAL_1a97969f_4_k_cu_487e1f344cuda3std6ranges3__45__cpo6cbeginE[1];
.global .align 1 .b8 _ZN34_INTERNAL_1a97969f_4_k_cu_487e1f344cuda3std6ranges3__45__cpo4cendE[1];
.global .align 1 .b8 _ZN34_INTERNAL_1a97969f_4_k_cu_487e1f344cuda3std6ranges3__45__cpo7advanceE[1];
.global .align 1 .b8 _ZN34_INTERNAL_1a97969f_4_k_cu_487e1f344cuda3std6ranges3__45__cpo9iter_swapE[1];
.global .align 1 .b8 _ZN34_INTERNAL_1a97969f_4_k_cu_487e1f344cuda3std6ranges3__45__cpo4nextE[1];
.global .align 1 .b8 _ZN34_INTERNAL_1a97969f_4_k_cu_487e1f344cuda3std6ranges3__45__cpo4prevE[1];
.global .align 1 .b8 _ZN34_INTERNAL_1a97969f_4_k_cu_487e1f344cuda3std6ranges3__45__cpo4dataE[1];
.global .align 1 .b8 _ZN34_INTERNAL_1a97969f_4_k_cu_487e1f344cuda3std6ranges3__45__cpo5cdataE[1];
.global .align 1 .b8 _ZN34_INTERNAL_1a97969f_4_k_cu_487e1f344cuda3std6ranges3__45__cpo4sizeE[1];
.global .align 1 .b8 _ZN34_INTERNAL_1a97969f_4_k_cu_487e1f344cuda3std6ranges3__45__cpo5ssizeE[1];
.global .align 1 .b8 _ZN34_INTERNAL_1a97969f_4_k_cu_487e1f344cuda3std6ranges3__45__cpo8distanceE[1];
.global .align 1 .b8 _ZN34_INTERNAL_1a97969f_4_k_cu_487e1f346thrust24THRUST_300001_SM_1000_NS8cuda_cub3parE[1];
.global .align 1 .b8 _ZN34_INTERNAL_1a97969f_4_k_cu_487e1f346thrust24THRUST_300001_SM_1000_NS8cuda_cub10par_nosyncE[1];
.global .align 1 .b8 _ZN34_INTERNAL_1a97969f_4_k_cu_487e1f346thrust24THRUST_300001_SM_1000_NS6system6detail10sequential3seqE[1];
.global .align 1 .b8 _ZN34_INTERNAL_1a97969f_4_k_cu_487e1f346thrust24THRUST_300001_SM_1000_NS12placeholders2_1E[1];
.global .align 1 .b8 _ZN34_INTERNAL_1a97969f_4_k_cu_487e1f346thrust24THRUST_300001_SM_1000_NS12placeholders2_2E[1];
.global .align 1 .b8 _ZN34_INTERNAL_1a97969f_4_k_cu_487e1f346thrust24THRUST_300001_SM_1000_NS12placeholders2_3E[1];
.global .align 1 .b8 _ZN34_INTERNAL_1a97969f_4_k_cu_487e1f346thrust24THRUST_300001_SM_1000_NS12placeholders2_4E[1];
.global .align 1 .b8 _ZN34_INTERNAL_1a97969f_4_k_cu_487e1f346thrust24THRUST_300001_SM_1000_NS12placeholders2_5E[1];
.global .align 1 .b8 _ZN34_INTERNAL_1a97969f_4_k_cu_487e1f346thrust24THRUST_300001_SM_1000_NS12placeholders2_6E[1];
.global .align 1 .b8 _ZN34_INTERNAL_1a97969f_4_k_cu_487e1f346thrust24THRUST_300001_SM_1000_NS12placeholders2_7E[1];
.global .align 1 .b8 _ZN34_INTERNAL_1a97969f_4_k_cu_487e1f346thrust24THRUST_300001_SM_1000_NS12placeholders2_8E[1];
.global .align 1 .b8 _ZN34_INTERNAL_1a97969f_4_k_cu_487e1f346thrust24THRUST_300001_SM_1000_NS12placeholders2_9E[1];
.global .align 1 .b8 _ZN34_INTERNAL_1a97969f_4_k_cu_487e1f346thrust24THRUST_300001_SM_1000_NS12placeholders3_10E[1];
.global .align 1 .b8 _ZN34_INTERNAL_1a97969f_4_k_cu_487e1f346thrust24THRUST_300001_SM_1000_NS3seqE[1];
.global .align 1 .b8 $str[86] = {84, 104, 101, 32, 102, 105, 114, 115, 116, 32, 109, 97, 116, 114, 105, 120, 39, 115, 32, 99, 111, 108, 117, 109, 110, 32, 100, 105, 109, 101, 110, 115, 105, 111, 110, 32, 97, 110, 100, 32, 116, 104, 101, 32, 115, 101, 99, 111, 110, 100, 32, 111, 110, 101, 39, 115, 32, 114, 111, 119, 32, 100, 105, 109, 101, 110, 115, 105, 111, 110, 32, 100, 111, 101, 115, 110, 39, 116, 32, 109, 97, 116, 99, 104, 10};
.global .align 1 .b8 $str$1[39] = {70, 97, 105, 108, 101, 100, 32, 116, 111, 32, 112, 101, 114, 102, 111, 114, 109, 32, 97, 32, 112, 114, 111, 100, 117, 99, 116, 32, 111, 112, 101, 114, 97, 116, 105, 111, 110, 10};

.visible .entry _Z11vec_productiiPdS_PiS0_S0_S0_S0_S0_2SMS1_S_(
	.param .u32 _Z11vec_productiiPdS_PiS0_S0_S0_S0_S0_2SMS1_S__param_0,
	.param .u32 _Z11vec_productiiPdS_PiS0_S0_S0_S0_S0_2SMS1_S__param_1,
	.param .u64 .ptr .align 1 _Z11vec_productiiPdS_PiS0_S0_S0_S0_S0_2SMS1_S__param_2,
	.param .u64 .ptr .align 1 _Z11vec_productiiPdS_PiS0_S0_S0_S0_S0_2SMS1_S__param_3,
	.param .u64 .ptr .align 1 _Z11vec_productiiPdS_PiS0_S0_S0_S0_S0_2SMS1_S__param_4,
	.param .u64 .ptr .align 1 _Z11vec_productiiPdS_PiS0_S0_S0_S0_S0_2SMS1_S__param_5,
	.param .u64 .ptr .align 1 _Z11vec_productiiPdS_PiS0_S0_S0_S0_S0_2SMS1_S__param_6,
	.param .u64 .ptr .align 1 _Z11vec_productiiPdS_PiS0_S0_S0_S0_S0_2SMS1_S__param_7,
	.param .u64 .ptr .align 1 _Z11vec_productiiPdS_PiS0_S0_S0_S0_S0_2SMS1_S__param_8,
	.param .u64 .ptr .align 1 _Z11vec_productiiPdS_PiS0_S0_S0_S0_S0_2SMS1_S__param_9,
	.param .align 8 .b8 _Z11vec_productiiPdS_PiS0_S0_S0_S0_S0_2SMS1_S__param_10[144],
	.param .align 8 .b8 _Z11vec_productiiPdS_PiS0_S0_S0_S0_S0_2SMS1_S__param_11[144],
	.param .u64 .ptr .align 1 _Z11vec_productiiPdS_PiS0_S0_S0_S0_S0_2SMS1_S__param_12
)
{
	.reg .pred 	%p<40>;
	.reg .b32 	%r<84>;
	.reg .b64 	%rd<61>;
	.reg .b64 	%fd<61>;

	ld.param.u32 	%r33, [_Z11vec_productiiPdS_PiS0_S0_S0_S0_S0_2SMS1_S__param_0];
	ld.param.u32 	%r34, [_Z11vec_productiiPdS_PiS0_S0_S0_S0_S0_2SMS1_S__param_1];
	ld.param.u64 	%rd22, [_Z11vec_productiiPdS_PiS0_S0_S0_S0_S0_2SMS1_S__param_2];
	ld.param.u64 	%rd29, [_Z11vec_productiiPdS_PiS0_S0_S0_S0_S0_2SMS1_S__param_3];
	ld.param.u64 	%rd25, [_Z11vec_productiiPdS_PiS0_S0_S0_S0_S0_2SMS1_S__param_6];
	ld.param.u64 	%rd26, [_Z11vec_productiiPdS_PiS0_S0_S0_S0_S0_2SMS1_S__param_7];
	ld.param.u64 	%rd27, [_Z11vec_productiiPdS_PiS0_S0_S0_S0_S0_2SMS1_S__param_8];
	ld.param.u64 	%rd30, [_Z11vec_productiiPdS_PiS0_S0_S0_S0_S0_2SMS1_S__param_9];
	mov.b64 	%rd31, _Z11vec_productiiPdS_PiS0_S0_S0_S0_S0_2SMS1_S__param_10;
	mov.b64 	%rd32, _Z11vec_productiiPdS_PiS0_S0_S0_S0_S0_2SMS1_S__param_11;
	ld.param.u64 	%rd28, [_Z11vec_productiiPdS_PiS0_S0_S0_S0_S0_2SMS1_S__param_12];
	mov.u64 	%rd1, %rd32;
	mov.u64 	%rd2, %rd31;
	cvta.to.global.u64 	%rd3, %rd29;
	cvta.to.global.u64 	%rd4, %rd30;
	ld.param.u32 	%r35, [_Z11vec_productiiPdS_PiS0_S0_S0_S0_S0_2SMS1_S__param_10+4];
	ld.param.u32 	%r36, [_Z11vec_productiiPdS_PiS0_S0_S0_S0_S0_2SMS1_S__param_11];
	setp.eq.s32 	%p1, %r35, %r36;
	@%p1 bra 	$L__BB0_3;
	mov.u64 	%rd33, $str;
	cvta.global.u64 	%rd34, %rd33;
	{ // callseq 0, 0
	.param .b64 param0;
	st.param.b64 	[param0], %rd34;
	.param .b64 param1;
	st.param.b64 	[param1], 0;
	.param .b32 retval0;
	call.uni (retval0), 
	vprintf, 
	(
	param0, 
	param1
	);
	ld.param.b32 	%r37, [retval0];
	} // callseq 0
	mov.u64 	%rd35, $str$1;
	cvta.global.u64 	%rd36, %rd35;
	{ // callseq 1, 0
	.param .b64 param0;
	st.param.b64 	[param0], %rd36;
	.param .b64 param1;
	st.param.b64 	[param1], 0;
	.param .b32 retval0;
	call.uni (retval0), 
	vprintf, 
	(
	param0, 
	param1
	);
	ld.param.b32 	%r39, [retval0];
	} // callseq 1
$L__BB0_2:
	ret;
$L__BB0_3:
	mov.u32 	%r41, %ctaid.x;
	mov.u32 	%r42, %ntid.x;
	mov.u32 	%r43, %tid.x;
	mad.lo.s32 	%r1, %r41, %r42, %r43;
	mov.u32 	%r44, %ctaid.y;
	mov.u32 	%r45, %ntid.y;
	mov.u32 	%r46, %tid.y;
	mad.lo.s32 	%r47, %r44, %r45, %r46;
	ld.param.u32 	%r48, [%rd2];
	setp.ge.s32 	%p2, %r1, %r48;
	ld.param.u32 	%r49, [%rd1+4];
	setp.ge.s32 	%p3, %r47, %r49;
	or.pred  	%p4, %p2, %p3;
	setp.lt.s32 	%p5, %r33, 1;
	or.pred  	%p6, %p4, %p5;
	@%p6 bra 	$L__BB0_2;
	ld.param.u32 	%r4, [%rd2+8];
	setp.lt.s32 	%p7, %r34, 1;
	ld.param.u32 	%r5, [%rd1+8];
	mad.lo.s32 	%r50, %r49, %r1, %r47;
	cvta.to.global.u64 	%rd37, %rd28;
	mul.wide.s32 	%rd38, %r50, 8;
	add.s64 	%rd5, %rd37, %rd38;
	@%p7 bra 	$L__BB0_2;
	add.s64 	%rd6, %rd4, 16;
	add.s64 	%rd7, %rd3, 32;
	cvta.to.global.u64 	%rd8, %rd27;
	cvta.to.global.u64 	%rd9, %rd26;
	cvta.to.global.u64 	%rd10, %rd25;
	cvta.to.global.u64 	%rd11, %rd22;
	add.s32 	%r6, %r34, -1;
	add.s32 	%r7, %r33, -1;
	mov.b32 	%r74, 0;
$L__BB0_6:
	ld.param.u64 	%rd60, [_Z11vec_productiiPdS_PiS0_S0_S0_S0_S0_2SMS1_S__param_5];
	cvta.to.global.u64 	%rd39, %rd60;
	mul.wide.u32 	%rd40, %r74, 4;
	add.s64 	%rd41, %rd39, %rd40;
	ld.global.u32 	%r52, [%rd41];
	setp.ne.s32 	%p8, %r52, %r1;
	@%p8 bra 	$L__BB0_10;
	ld.param.u64 	%rd59, [_Z11vec_productiiPdS_PiS0_S0_S0_S0_S0_2SMS1_S__param_4];
	cvta.to.global.u64 	%rd42, %rd59;
	add.s64 	%rd12, %rd42, %rd40;
	ld.global.u32 	%r76, [%rd12];
	setp.eq.s32 	%p9, %r74, %r7;
	mov.u32 	%r75, %r4;
	@%p9 bra 	$L__BB0_9;
	ld.global.u32 	%r75, [%rd12+4];
$L__BB0_9:
	setp.ge.s32 	%p10, %r76, %r75;
	@%p10 bra 	$L__BB0_10;
	bra.uni 	$L__BB0_11;
$L__BB0_10:
	add.s32 	%r74, %r74, 1;
	setp.eq.s32 	%p39, %r74, %r33;
	@%p39 bra 	$L__BB0_2;
	bra.uni 	$L__BB0_6;
$L__BB0_11:
	mul.wide.s32 	%rd44, %r76, 4;
	add.s64 	%rd13, %rd8, %rd44;
	mul.wide.s32 	%rd45, %r76, 8;
	add.s64 	%rd14, %rd11, %rd45;
	mov.b32 	%r77, 0;
$L__BB0_12:
	ld.global.u32 	%r54, [%rd13];
	mul.wide.u32 	%rd46, %r77, 4;
	add.s64 	%rd47, %rd9, %rd46;
	ld.global.u32 	%r55, [%rd47];
	setp.ne.s32 	%p11, %r54, %r55;
	@%p11 bra 	$L__BB0_16;
	add.s64 	%rd15, %rd10, %rd46;
	ld.global.u32 	%r81, [%rd15];
	setp.eq.s32 	%p12, %r77, %r6;
	mov.u32 	%r78, %r5;
	@%p12 bra 	$L__BB0_15;
	ld.global.u32 	%r78, [%rd15+4];
$L__BB0_15:
	setp.lt.s32 	%p13, %r81, %r78;
	@%p13 bra 	$L__BB0_56;
$L__BB0_16:
	add.s32 	%r77, %r77, 1;
	setp.eq.s32 	%p37, %r77, %r34;
	@%p37 bra 	$L__BB0_17;
	bra.uni 	$L__BB0_12;
$L__BB0_17:
	add.s32 	%r76, %r76, 1;
	setp.eq.s32 	%p38, %r76, %r75;
	@%p38 bra 	$L__BB0_10;
	bra.uni 	$L__BB0_11;
$L__BB0_18:
	.pragma "nounroll";
	mul.wide.s32 	%rd49, %r81, 4;
	add.s64 	%rd16, %rd6, %rd49;
	mul.wide.s32 	%rd50, %r81, 8;
	add.s64 	%rd17, %rd7, %rd50;
	ld.global.u32 	%r58, [%rd16+-16];
	setp.ne.s32 	%p15, %r58, %r47;
	@%p15 bra 	$L__BB0_20;
	ld.global.f64 	%fd1, [%rd14];
	ld.global.f64 	%fd2, [%rd17+-32];
	ld.global.f64 	%fd3, [%rd5];
	fma.rn.f64 	%fd4, %fd1, %fd2, %fd3;
	st.global.f64 	[%rd5], %fd4;
$L__BB0_20:
	ld.global.u32 	%r59, [%rd16+-12];
	setp.ne.s32 	%p16, %r59, %r47;
	@%p16 bra 	$L__BB0_22;
	ld.global.f64 	%fd5, [%rd14];
	ld.global.f64 	%fd6, [%rd17+-24];
	ld.global.f64 	%fd7, [%rd5];
	fma.rn.f64 	%fd8, %fd5, %fd6, %fd7;
	st.global.f64 	[%rd5], %fd8;
$L__BB0_22:
	ld.global.u32 	%r60, [%rd16+-8];
	setp.ne.s32 	%p17, %r60, %r47;
	@%p17 bra 	$L__BB0_24;
	ld.global.f64 	%fd9, [%rd14];
	ld.global.f64 	%fd10, [%rd17+-16];
	ld.global.f64 	%fd11, [%rd5];
	fma.rn.f64 	%fd12, %fd9, %fd10, %fd11;
	st.global.f64 	[%rd5], %fd12;
$L__BB0_24:
	ld.global.u32 	%r61, [%rd16+-4];
	setp.ne.s32 	%p18, %r61, %r47;
	@%p18 bra 	$L__BB0_26;
	ld.global.f64 	%fd13, [%rd14];
	ld.global.f64 	%fd14, [%rd17+-8];
	ld.global.f64 	%fd15, [%rd5];
	fma.rn.f64 	%fd16, %fd13, %fd14, %fd15;
	st.global.f64 	[%rd5], %fd16;
$L__BB0_26:
	ld.global.u32 	%r62, [%rd16];
	setp.ne.s32 	%p19, %r62, %r47;
	@%p19 bra 	$L__BB0_28;
	ld.global.f64 	%fd17, [%rd14];
	ld.global.f64 	%fd18, [%rd17];
	ld.global.f64 	%fd19, [%rd5];
	fma.rn.f64 	%fd20, %fd17, %fd18, %fd19;
	st.global.f64 	[%rd5], %fd20;
$L__BB0_28:
	ld.global.u32 	%r63, [%rd16+4];
	setp.ne.s32 	%p20, %r63, %r47;
	@%p20 bra 	$L__BB0_30;
	ld.global.f64 	%fd21, [%rd14];
	ld.global.f64 	%fd22, [%rd17+8];
	ld.global.f64 	%fd23, [%rd5];
	fma.rn.f64 	%fd24, %fd21, %fd22, %fd23;
	st.global.f64 	[%rd5], %fd24;
$L__BB0_30:
	ld.global.u32 	%r64, [%rd16+8];
	setp.ne.s32 	%p21, %r64, %r47;
	@%p21 bra 	$L__BB0_32;
	ld.global.f64 	%fd25, [%rd14];
	ld.global.f64 	%fd26, [%rd17+16];
	ld.global.f64 	%fd27, [%rd5];
	fma.rn.f64 	%fd28, %fd25, %fd26, %fd27;
	st.global.f64 	[%rd5], %fd28;
$L__BB0_32:
	ld.global.u32 	%r65, [%rd16+12];
	setp.ne.s32 	%p22, %r65, %r47;
	@%p22 bra 	$L__BB0_34;
	ld.global.f64 	%fd29, [%rd14];
	ld.global.f64 	%fd30, [%rd17+24];
	ld.global.f64 	%fd31, [%rd5];
	fma.rn.f64 	%fd32, %fd29, %fd30, %fd31;
	st.global.f64 	[%rd5], %fd32;
$L__BB0_34:
	add.s32 	%r81, %r81, 8;
	add.s32 	%r79, %r79, 8;
	setp.eq.s32 	%p23, %r79, 0;
	@%p23 bra 	$L__BB0_35;
	bra.uni 	$L__BB0_18;
$L__BB0_35:
	setp.eq.s32 	%p24, %r24, 0;
	@%p24 bra 	$L__BB0_16;
	and.b32  	%r27, %r23, 3;
	setp.lt.u32 	%p25, %r24, 4;
	@%p25 bra 	$L__BB0_46;
	mul.wide.s32 	%rd51, %r81, 4;
	add.s64 	%rd18, %rd4, %rd51;
	ld.global.u32 	%r66, [%rd18];
	setp.ne.s32 	%p26, %r66, %r47;
	mul.wide.s32 	%rd52, %r81, 8;
	add.s64 	%rd19, %rd3, %rd52;
	@%p26 bra 	$L__BB0_39;
	ld.global.f64 	%fd33, [%rd14];
	ld.global.f64 	%fd34, [%rd19];
	ld.global.f64 	%fd35, [%rd5];
	fma.rn.f64 	%fd36, %fd33, %fd34, %fd35;
	st.global.f64 	[%rd5], %fd36;
$L__BB0_39:
	ld.global.u32 	%r67, [%rd18+4];
	setp.ne.s32 	%p27, %r67, %r47;
	@%p27 bra 	$L__BB0_41;
	ld.global.f64 	%fd37, [%rd14];
	ld.global.f64 	%fd38, [%rd19+8];
	ld.global.f64 	%fd39, [%rd5];
	fma.rn.f64 	%fd40, %fd37, %fd38, %fd39;
	st.global.f64 	[%rd5], %fd40;
$L__BB0_41:
	ld.global.u32 	%r68, [%rd18+8];
	setp.ne.s32 	%p28, %r68, %r47;
	@%p28 bra 	$L__BB0_43;
	ld.global.f64 	%fd41, [%rd14];
	ld.global.f64 	%fd42, [%rd19+16];
	ld.global.f64 	%fd43, [%rd5];
	fma.rn.f64 	%fd44, %fd41, %fd42, %fd43;
	st.global.f64 	[%rd5], %fd44;
$L__BB0_43:
	ld.global.u32 	%r69, [%rd18+12];
	setp.ne.s32 	%p29, %r69, %r47;
	@%p29 bra 	$L__BB0_45;
	ld.global.f64 	%fd45, [%rd14];
	ld.global.f64 	%fd46, [%rd19+24];
	ld.global.f64 	%fd47, [%rd5];
	fma.rn.f64 	%fd48, %fd45, %fd46, %fd47;
	st.global.f64 	[%rd5], %fd48;
$L__BB0_45:
	add.s32 	%r81, %r81, 4;
$L__BB0_46:
	setp.eq.s32 	%p30, %r27, 0;
	@%p30 bra 	$L__BB0_16;
	setp.eq.s32 	%p31, %r27, 1;
	@%p31 bra 	$L__BB0_53;
	mul.wide.s32 	%rd53, %r81, 4;
	add.s64 	%rd20, %rd4, %rd53;
	ld.global.u32 	%r70, [%rd20];
	setp.ne.s32 	%p32, %r70, %r47;
	mul.wide.s32 	%rd54, %r81, 8;
	add.s64 	%rd21, %rd3, %rd54;
	@%p32 bra 	$L__BB0_50;
	ld.global.f64 	%fd49, [%rd14];
	ld.global.f64 	%fd50, [%rd21];
	ld.global.f64 	%fd51, [%rd5];
	fma.rn.f64 	%fd52, %fd49, %fd50, %fd51;
	st.global.f64 	[%rd5], %fd52;
$L__BB0_50:
	ld.global.u32 	%r71, [%rd20+4];
	setp.ne.s32 	%p33, %r71, %r47;
	@%p33 bra 	$L__BB0_52;
	ld.global.f64 	%fd53, [%rd14];
	ld.global.f64 	%fd54, [%rd21+8];
	ld.global.f64 	%fd55, [%rd5];
	fma.rn.f64 	%fd56, %fd53, %fd54, %fd55;
	st.global.f64 	[%rd5], %fd56;
$L__BB0_52:
	add.s32 	%r81, %r81, 2;
$L__BB0_53:
	and.b32  	%r72, %r23, 1;
	setp.eq.b32 	%p34, %r72, 1;
	not.pred 	%p35, %p34;
	@%p35 bra 	$L__BB0_16;
	mul.wide.s32 	%rd55, %r81, 4;
	add.s64 	%rd56, %rd4, %rd55;
	ld.global.u32 	%r73, [%rd56];
	setp.ne.s32 	%p36, %r73, %r47;
	@%p36 bra 	$L__BB0_16;
	ld.global.f64 	%fd57, [%rd14];
	mul.wide.s32 	%rd57, %r81, 8;
	add.s64 	%rd58, %rd3, %rd57;
	ld.global.f64 	%fd58, [%rd58];
	ld.global.f64 	%fd59, [%rd5];
	fma.rn.f64 	%fd60, %fd57, %fd58, %fd59;
	st.global.f64 	[%rd5], %fd60;
	bra.uni 	$L__BB0_16;
$L__BB0_56:
	sub.s32 	%r23, %r78, %r81;
	and.b32  	%r24, %r23, 7;
	sub.s32 	%r56, %r81, %r78;
	setp.gt.u32 	%p14, %r56, -8;
	@%p14 bra 	$L__BB0_35;
	and.b32  	%r57, %r23, -8;
	neg.s32 	%r79, %r57;
	bra.uni 	$L__BB0_18;

}
	// .globl	_ZN3cub18CUB_300001_SM_10006detail11EmptyKernelIvEEvv
.visible .entry _ZN3cub18CUB_300001_SM_10006detail11EmptyKernelIvEEvv()
{


	ret;

}


// ===== COMPILED SASS (sm_100) =====

	.target	sm_100

	.elftype	@"ET_EXEC"


//--------------------- .note.nv.tkinfo           --------------------------
	.section	.note.nv.tkinfo,"",@"SHT_NOTE"
	.sectionflags	@"SHF_NOTE_NV_TKINFO"
	.tkinfo
        /*0018*/ 	.word	0x00000002
        /*0030*/ 	.string	""
        /*0030*/ 	.string	"ptxas"
        /*0030*/ 	.string	"Cuda compilation tools, release 13.0, V13.0.88"
        /*0030*/ 	.string	"Build cuda_13.0.r13.0/compiler.36424714_0"
        /*0030*/ 	.string	"-arch sm_100 -m 64 "



//--------------------- .note.nv.cuinfo           --------------------------
	.section	.note.nv.cuinfo,"",@"SHT_NOTE"
	.sectionflags	@"SHF_NOTE_NV_CUINFO"
        /*0018*/ 	.short	0x0002
        /*001a*/ 	.short	0x0064
        /*001c*/ 	.short	0x0082
	.zero		2


//--------------------- .nv.info                  --------------------------
	.section	.nv.info,"",@"SHT_CUDA_INFO"
	.align	4


	//----- nvinfo : EIATTR_REGCOUNT
	.align		4
        /*0000*/ 	.byte	0x04, 0x2f
        /*0002*/ 	.short	(.L_46 - .L_45)
	.align		4
.L_45:
        /*0004*/ 	.word	index@(_Z11vec_productiiPdS_PiS0_S0_S0_S0_S0_2SMS1_S_)
        /*0008*/ 	.word	0x00000020


	//----- nvinfo : EIATTR_FRAME_SIZE
	.align		4
.L_46:
        /*000c*/ 	.byte	0x04, 0x11
        /*000e*/ 	.short	(.L_48 - .L_47)
	.align		4
.L_47:
        /*0010*/ 	.word	index@(_Z11vec_productiiPdS_PiS0_S0_S0_S0_S0_2SMS1_S_)
        /*0014*/ 	.word	0x00000000


	//----- nvinfo : EIATTR_REGCOUNT
	.align		4
.L_48:
        /*0018*/ 	.byte	0x04, 0x2f
        /*001a*/ 	.short	(.L_50 - .L_49)
	.align		4
.L_49:
        /*001c*/ 	.word	index@(_ZN3cub18CUB_300001_SM_10006detail11EmptyKernelIvEEvv)
        /*0020*/ 	.word	0x00000004


	//----- nvinfo : EIATTR_FRAME_SIZE
	.align		4
.L_50:
        /*0024*/ 	.byte	0x04, 0x11
        /*0026*/ 	.short	(.L_52 - .L_51)
	.align		4
.L_51:
        /*0028*/ 	.word	index@(_ZN3cub18CUB_300001_SM_10006detail11EmptyKernelIvEEvv)
        /*002c*/ 	.word	0x00000000


	//----- nvinfo : EIATTR_MIN_STACK_SIZE
	.align		4
.L_52:
        /*0030*/ 	.byte	0x04, 0x12
        /*0032*/ 	.short	(.L_54 - .L_53)
	.align		4
.L_53:
        /*0034*/ 	.word	index@(_ZN3cub18CUB_300001_SM_10006detail11EmptyKernelIvEEvv)
        /*0038*/ 	.word	0x00000000


	//----- nvinfo : EIATTR_MIN_STACK_SIZE
	.align		4
.L_54:
        /*003c*/ 	.byte	0x04, 0x12
        /*003e*/ 	.short	(.L_56 - .L_55)
	.align		4
.L_55:
        /*0040*/ 	.word	index@(_Z11vec_productiiPdS_PiS0_S0_S0_S0_S0_2SMS1_S_)
        /*0044*/ 	.word	0x00000000
.L_56:


//--------------------- .nv.compat                --------------------------
	.section	.nv.compat,"",@"SHT_CUDA_COMPAT_INFO"
	.align	4
        /*0000*/ 	.byte	0x02, 0x09, 0x00, 0x00, 0x02, 0x02, 0x01, 0x00, 0x02, 0x05, 0x05, 0x00, 0x03, 0x07, 0x01, 0x01
        /*0010*/ 	.byte	0x02, 0x03, 0x00, 0x00, 0x02, 0x06, 0x01, 0x00, 0x04, 0x0b, 0x08, 0x00, 0x01, 0x00, 0x00, 0x00
        /*0020*/ 	.byte	0x00, 0x00, 0x00, 0x00


//--------------------- .nv.info._ZN3cub18CUB_300001_SM_10006detail11EmptyKernelIvEEvv --------------------------
	.section	.nv.info._ZN3cub18CUB_300001_SM_10006detail11EmptyKernelIvEEvv,"",@"SHT_CUDA_INFO"
	.sectionflags	@""
	.align	4


	//----- nvinfo : EIATTR_CUDA_API_VERSION
	.align		4
        /*0000*/ 	.byte	0x04, 0x37
        /*0002*/ 	.short	(.L_58 - .L_57)
.L_57:
        /*0004*/ 	.word	0x00000082


	//----- nvinfo : EIATTR_SPARSE_MMA_MASK
	.align		4
.L_58:
        /*0008*/ 	.byte	0x03, 0x50
        /*000a*/ 	.short	0x0000


	//----- nvinfo : EIATTR_MAXREG_COUNT
	.align		4
        /*000c*/ 	.byte	0x03, 0x1b
        /*000e*/ 	.short	0x00ff


	//----- nvinfo : EIATTR_MERCURY_ISA_VERSION
	.align		4
        /*0010*/ 	.byte	0x03, 0x5f
        /*0012*/ 	.short	0x0101


	//----- nvinfo : EIATTR_VRC_CTA_INIT_COUNT
	.align		4
        /*0014*/ 	.byte	0x02, 0x4a
	.zero		1
	.zero		1


	//----- nvinfo : EIATTR_EXIT_INSTR_OFFSETS
	.align		4
        /*0018*/ 	.byte	0x04, 0x1c
        /*001a*/ 	.short	(.L_60 - .L_59)


	//   ....[0]....
.L_59:
        /*001c*/ 	.word	0x00000010


	//----- nvinfo : EIATTR_SW_WAR
	.align		4
.L_60:
        /*0020*/ 	.byte	0x04, 0x36
        /*0022*/ 	.short	(.L_62 - .L_61)
.L_61:
        /*0024*/ 	.word	0x00000008
.L_62:


//--------------------- .nv.info._Z11vec_productiiPdS_PiS0_S0_S0_S0_S0_2SMS1_S_ --------------------------
	.section	.nv.info._Z11vec_productiiPdS_PiS0_S0_S0_S0_S0_2SMS1_S_,"",@"SHT_CUDA_INFO"
	.sectionflags	@""
	.align	4


	//----- nvinfo : EIATTR_CUDA_API_VERSION
	.align		4
        /*0000*/ 	.byte	0x04, 0x37
        /*0002*/ 	.short	(.L_64 - .L_63)
.L_63:
        /*0004*/ 	.word	0x00000082


	//----- nvinfo : EIATTR_KPARAM_INFO
	.align		4
.L_64:
        /*0008*/ 	.byte	0x04, 0x17
        /*000a*/ 	.short	(.L_66 - .L_65)
.L_65:
        /*000c*/ 	.word	0x00000000
        /*0010*/ 	.short	0x000c
        /*0012*/ 	.short	0x0168
        /*0014*/ 	.byte	0x00, 0xf5, 0x21, 0x00


	//----- nvinfo : EIATTR_KPARAM_INFO
	.align		4
.L_66:
        /*0018*/ 	.byte	0x04, 0x17
        /*001a*/ 	.short	(.L_68 - .L_67)
.L_67:
        /*001c*/ 	.word	0x00000000
        /*0020*/ 	.short	0x000b
        /*0022*/ 	.short	0x00d8
        /*0024*/ 	.byte	0x00, 0xf0, 0x41, 0x02


	//----- nvinfo : EIATTR_KPARAM_INFO
	.align		4
.L_68:
        /*0028*/ 	.byte	0x04, 0x17
        /*002a*/ 	.short	(.L_70 - .L_69)
.L_69:
        /*002c*/ 	.word	0x00000000
        /*0030*/ 	.short	0x000a
        /*0032*/ 	.short	0x0048
        /*0034*/ 	.byte	0x00, 0xf0, 0x41, 0x02


	//----- nvinfo : EIATTR_KPARAM_INFO
	.align		4
.L_70:
        /*0038*/ 	.byte	0x04, 0x17
        /*003a*/ 	.short	(.L_72 - .L_71)
.L_71:
        /*003c*/ 	.word	0x00000000
        /*0040*/ 	.short	0x0009
        /*0042*/ 	.short	0x0040
        /*0044*/ 	.byte	0x00, 0xf5, 0x21, 0x00


	//----- nvinfo : EIATTR_KPARAM_INFO
	.align		4
.L_72:
        /*0048*/ 	.byte	0x04, 0x17
        /*004a*/ 	.short	(.L_74 - .L_73)
.L_73:
        /*004c*/ 	.word	0x00000000
        /*0050*/ 	.short	0x0008
        /*0052*/ 	.short	0x0038
        /*0054*/ 	.byte	0x00, 0xf5, 0x21, 0x00


	//----- nvinfo : EIATTR_KPARAM_INFO
	.align		4
.L_74:
        /*0058*/ 	.byte	0x04, 0x17
        /*005a*/ 	.short	(.L_76 - .L_75)
.L_75:
        /*005c*/ 	.word	0x00000000
        /*0060*/ 	.short	0x0007
        /*0062*/ 	.short	0x0030
        /*0064*/ 	.byte	0x00, 0xf5, 0x21, 0x00


	//----- nvinfo : EIATTR_KPARAM_INFO
	.align		4
.L_76:
        /*0068*/ 	.byte	0x04, 0x17
        /*006a*/ 	.short	(.L_78 - .L_77)
.L_77:
        /*006c*/ 	.word	0x00000000
        /*0070*/ 	.short	0x0006
        /*0072*/ 	.short	0x0028
        /*0074*/ 	.byte	0x00, 0xf5, 0x21, 0x00


	//----- nvinfo : EIATTR_KPARAM_INFO
	.align		4
.L_78:
        /*0078*/ 	.byte	0x04, 0x17
        /*007a*/ 	.short	(.L_80 - .L_79)
.L_79:
        /*007c*/ 	.word	0x00000000
        /*0080*/ 	.short	0x0005
        /*0082*/ 	.short	0x0020
        /*0084*/ 	.byte	0x00, 0xf5, 0x21, 0x00


	//----- nvinfo : EIATTR_KPARAM_INFO
	.align		4
.L_80:
        /*0088*/ 	.byte	0x04, 0x17
        /*008a*/ 	.short	(.L_82 - .L_81)
.L_81:
        /*008c*/ 	.word	0x00000000
        /*0090*/ 	.short	0x0004
        /*0092*/ 	.short	0x0018
        /*0094*/ 	.byte	0x00, 0xf5, 0x21, 0x00


	//----- nvinfo : EIATTR_KPARAM_INFO
	.align		4
.L_82:
        /*0098*/ 	.byte	0x04, 0x17
        /*009a*/ 	.short	(.L_84 - .L_83)
.L_83:
        /*009c*/ 	.word	0x00000000
        /*00a0*/ 	.short	0x0003
        /*00a2*/ 	.short	0x0010
        /*00a4*/ 	.byte	0x00, 0xf5, 0x21, 0x00


	//----- nvinfo : EIATTR_KPARAM_INFO
	.align		4
.L_84:
        /*00a8*/ 	.byte	0x04, 0x17
        /*00aa*/ 	.short	(.L_86 - .L_85)
.L_85:
        /*00ac*/ 	.word	0x00000000
        /*00b0*/ 	.short	0x0002
        /*00b2*/ 	.short	0x0008
        /*00b4*/ 	.byte	0x00, 0xf5, 0x21, 0x00


	//----- nvinfo : EIATTR_KPARAM_INFO
	.align		4
.L_86:
        /*00b8*/ 	.byte	0x04, 0x17
        /*00ba*/ 	.short	(.L_88 - .L_87)
.L_87:
        /*00bc*/ 	.word	0x00000000
        /*00c0*/ 	.short	0x0001
        /*00c2*/ 	.short	0x0004
        /*00c4*/ 	.byte	0x00, 0xf0, 0x11, 0x00


	//----- nvinfo : EIATTR_KPARAM_INFO
	.align		4
.L_88:
        /*00c8*/ 	.byte	0x04, 0x17
        /*00ca*/ 	.short	(.L_90 - .L_89)
.L_89:
        /*00cc*/ 	.word	0x00000000
        /*00d0*/ 	.short	0x0000
        /*00d2*/ 	.short	0x0000
        /*00d4*/ 	.byte	0x00, 0xf0, 0x11, 0x00


	//----- nvinfo : EIATTR_SPARSE_MMA_MASK
	.align		4
.L_90:
        /*00d8*/ 	.byte	0x03, 0x50
        /*00da*/ 	.short	0x0000


	//----- nvinfo : EIATTR_MAXREG_COUNT
	.align		4
        /*00dc*/ 	.byte	0x03, 0x1b
        /*00de*/ 	.short	0x00ff


	//----- nvinfo : EIATTR_EXTERNS
	.align		4
        /*00e0*/ 	.byte	0x04, 0x0f
        /*00e2*/ 	.short	(.L_92 - .L_91)


	//   ....[0]....
	.align		4
.L_91:
        /*00e4*/ 	.word	index@(vprintf)


	//----- nvinfo : EIATTR_MERCURY_ISA_VERSION
	.align		4
.L_92:
        /*00e8*/ 	.byte	0x03, 0x5f
        /*00ea*/ 	.short	0x0101


	//----- nvinfo : EIATTR_VRC_CTA_INIT_COUNT
	.align		4
        /*00ec*/ 	.byte	0x02, 0x4a
	.zero		1
	.zero		1


	//----- nvinfo : EIATTR_SYSCALL_OFFSETS
	.align		4
        /*00f0*/ 	.byte	0x04, 0x46
        /*00f2*/ 	.short	(.L_94 - .L_93)


	//   ....[0]....
.L_93:
        /*00f4*/ 	.word	0x000000c0


	//   ....[1]....
        /*00f8*/ 	.word	0x00000130


	//----- nvinfo : EIATTR_EXIT_INSTR_OFFSETS
	.align		4
.L_94:
        /*00fc*/ 	.byte	0x04, 0x1c
        /*00fe*/ 	.short	(.L_96 - .L_95)


	//   ....[0]....
.L_95:
        /*0100*/ 	.word	0x00000140


	//   ....[1]....
        /*0104*/ 	.word	0x00000230


	//   ....[2]....
        /*0108*/ 	.word	0x00000270


	//   ....[3]....
        /*010c*/ 	.word	0x00001000


	//----- nvinfo : EIATTR_INDIRECT_BRANCH_TARGETS
	.align		4
.L_96:
        /*0110*/ 	.byte	0x04, 0x34
        /*0112*/ 	.short	(.L_98 - .L_97)


	//   ....[0]....
.L_97:
        /*0114*/ 	.word	.L_x_19@srel
        /*0118*/ 	.short	0x0
        /*011a*/ 	.short	0x0
        /*011c*/ 	.word	0x3
        /*0120*/ 	.word	.L_x_7@srel
        /*0124*/ 	.word	.L_x_21@srel
        /*0128*/ 	.word	.L_x_22@srel


	//----- nvinfo : EIATTR_CRS_STACK_SIZE
	.align		4
.L_98:
        /*012c*/ 	.byte	0x04, 0x1e
        /*012e*/ 	.short	(.L_100 - .L_99)
.L_99:
        /*0130*/ 	.word	0x00000000


	//----- nvinfo : EIATTR_CBANK_PARAM_SIZE
	.align		4
.L_100:
        /*0134*/ 	.byte	0x03, 0x19
        /*0136*/ 	.short	0x0170


	//----- nvinfo : EIATTR_PARAM_CBANK
	.align		4
        /*0138*/ 	.byte	0x04, 0x0a
        /*013a*/ 	.short	(.L_102 - .L_101)
	.align		4
.L_101:
        /*013c*/ 	.word	index@(.nv.constant0._Z11vec_productiiPdS_PiS0_S0_S0_S0_S0_2SMS1_S_)
        /*0140*/ 	.short	0x0380
        /*0142*/ 	.short	0x0170


	//----- nvinfo : EIATTR_SW_WAR
	.align		4
.L_102:
        /*0144*/ 	.byte	0x04, 0x36
        /*0146*/ 	.short	(.L_104 - .L_103)
.L_103:
        /*0148*/ 	.word	0x00000008
.L_104:


//--------------------- .nv.callgraph             --------------------------
	.section	.nv.callgraph,"",@"SHT_CUDA_CALLGRAPH"
	.align	4
	.sectionentsize	8
	.align		4
        /*0000*/ 	.word	0x00000000
	.align		4
        /*0004*/ 	.word	0xffffffff
	.align		4
        /*0008*/ 	.word	index@(_Z11vec_productiiPdS_PiS0_S0_S0_S0_S0_2SMS1_S_)
	.align		4
        /*000c*/ 	.word	index@(vprintf)
	.align		4
        /*0010*/ 	.word	0x00000000
	.align		4
        /*0014*/ 	.word	0xfffffffe
	.align		4
        /*0018*/ 	.word	0x00000000
	.align		4
        /*001c*/ 	.word	0xfffffffd
	.align		4
        /*0020*/ 	.word	0x00000000
	.align		4
        /*0024*/ 	.word	0xfffffffc


//--------------------- .nv.constant4             --------------------------
	.section	.nv.constant4,"a",@progbits
	.align	8
	.align		8
.nv.constant4:
        /*0000*/ 	.dword	_ZN34_INTERNAL_1a97969f_4_k_cu_487e1f344cuda3std3__45__cpo5beginE
	.align		8
        /*0008*/ 	.dword	_ZN34_INTERNAL_1a97969f_4_k_cu_487e1f344cuda3std3__45__cpo3endE
	.align		8
        /*0010*/ 	.dword	_ZN34_INTERNAL_1a97969f_4_k_cu_487e1f344cuda3std3__45__cpo6cbeginE
	.align		8
        /*0018*/ 	.dword	_ZN34_INTERNAL_1a97969f_4_k_cu_487e1f344cuda3std3__45__cpo4cendE
	.align		8
        /*0020*/ 	.dword	_ZN34_INTERNAL_1a97969f_4_k_cu_487e1f344cuda3std3__45__cpo6rbeginE
	.align		8
        /*0028*/ 	.dword	_ZN34_INTERNAL_1a97969f_4_k_cu_487e1f344cuda3std3__45__cpo4rendE
	.align		8
        /*0030*/ 	.dword	_ZN34_INTERNAL_1a97969f_4_k_cu_487e1f344cuda3std3__45__cpo7crbeginE
	.align		8
        /*0038*/ 	.dword	_ZN34_INTERNAL_1a97969f_4_k_cu_487e1f344cuda3std3__45__cpo5crendE
	.align		8
        /*0040*/ 	.dword	_ZN34_INTERNAL_1a97969f_4_k_cu_487e1f344cuda3std3__436_GLOBAL__N__1a97969f_4_k_cu_487e1f346ignoreE
	.align		8
        /*0048*/ 	.dword	_ZN34_INTERNAL_1a97969f_4_k_cu_487e1f344cuda3std3__419piecewise_constructE
	.align		8
        /*0050*/ 	.dword	_ZN34_INTERNAL_1a97969f_4_k_cu_487e1f344cuda3std3__48in_placeE
	.align		8
        /*0058*/ 	.dword	_ZN34_INTERNAL_1a97969f_4_k_cu_487e1f344cuda3std3__420unreachable_sentinelE
	.align		8
        /*0060*/ 	.dword	_ZN34_INTERNAL_1a97969f_4_k_cu_487e1f344cuda3std3__47nulloptE
	.align		8
        /*0068*/ 	.dword	_ZN34_INTERNAL_1a97969f_4_k_cu_487e1f344cuda3std3__48unexpectE
	.align		8
        /*0070*/ 	.dword	_ZN34_INTERNAL_1a97969f_4_k_cu_487e1f344cuda3std6ranges3__45__cpo4swapE
	.align		8
        /*0078*/ 	.dword	_ZN34_INTERNAL_1a97969f_4_k_cu_487e1f344cuda3std6ranges3__45__cpo9iter_moveE
	.align		8
        /*0080*/ 	.dword	_ZN34_INTERNAL_1a97969f_4_k_cu_487e1f344cuda3std6ranges3__45__cpo5beginE
	.align		8
        /*0088*/ 	.dword	_ZN34_INTERNAL_1a97969f_4_k_cu_487e1f344cuda3std6ranges3__45__cpo3endE
	.align		8
        /*0090*/ 	.dword	_ZN34_INTERNAL_1a97969f_4_k_cu_487e1f344cuda3std6ranges3__45__cpo6cbeginE
	.align		8
        /*0098*/ 	.dword	_ZN34_INTERNAL_1a97969f_4_k_cu_487e1f344cuda3std6ranges3__45__cpo4cendE
	.align		8
        /*00a0*/ 	.dword	_ZN34_INTERNAL_1a97969f_4_k_cu_487e1f344cuda3std6ranges3__45__cpo7advanceE
	.align		8
        /*00a8*/ 	.dword	_ZN34_INTERNAL_1a97969f_4_k_cu_487e1f344cuda3std6ranges3__45__cpo9iter_swapE
	.align		8
        /*00b0*/ 	.dword	_ZN34_INTERNAL_1a97969f_4_k_cu_487e1f344cuda3std6ranges3__45__cpo4nextE
	.align		8
        /*00b8*/ 	.dword	_ZN34_INTERNAL_1a97969f_4_k_cu_487e1f344cuda3std6ranges3__45__cpo4prevE
	.align		8
        /*00c0*/ 	.dword	_ZN34_INTERNAL_1a97969f_4_k_cu_487e1f344cuda3std6ranges3__45__cpo4dataE
	.align		8
        /*00c8*/ 	.dword	_ZN34_INTERNAL_1a97969f_4_k_cu_487e1f344cuda3std6ranges3__45__cpo5cdataE
	.align		8
        /*00d0*/ 	.dword	_ZN34_INTERNAL_1a97969f_4_k_cu_487e1f344cuda3std6ranges3__45__cpo4sizeE
	.align		8
        /*00d8*/ 	.dword	_ZN34_INTERNAL_1a97969f_4_k_cu_487e1f344cuda3std6ranges3__45__cpo5ssizeE
	.align		8
        /*00e0*/ 	.dword	_ZN34_INTERNAL_1a97969f_4_k_cu_487e1f344cuda3std6ranges3__45__cpo8distanceE
	.align		8
        /*00e8*/ 	.dword	_ZN34_INTERNAL_1a97969f_4_k_cu_487e1f346thrust24THRUST_300001_SM_1000_NS8cuda_cub3parE
	.align		8
        /*00f0*/ 	.dword	_ZN34_INTERNAL_1a97969f_4_k_cu_487e1f346thrust24THRUST_300001_SM_1000_NS8cuda_cub10par_nosyncE
	.align		8
        /*00f8*/ 	.dword	_ZN34_INTERNAL_1a97969f_4_k_cu_487e1f346thrust24THRUST_300001_SM_1000_NS6system6detail10sequential3seqE
	.align		8
        /*0100*/ 	.dword	_ZN34_INTERNAL_1a97969f_4_k_cu_487e1f346thrust24THRUST_300001_SM_1000_NS12placeholders2_1E
	.align		8
        /*0108*/ 	.dword	_ZN34_INTERNAL_1a97969f_4_k_cu_487e1f346thrust24THRUST_300001_SM_1000_NS12placeholders2_2E
	.align		8
        /*0110*/ 	.dword	_ZN34_INTERNAL_1a97969f_4_k_cu_487e1f346thrust24THRUST_300001_SM_1000_NS12placeholders2_3E
	.align		8
        /*0118*/ 	.dword	_ZN34_INTERNAL_1a97969f_4_k_cu_487e1f346thrust24THRUST_300001_SM_1000_NS12placeholders2_4E
	.align		8
        /*0120*/ 	.dword	_ZN34_INTERNAL_1a97969f_4_k_cu_487e1f346thrust24THRUST_300001_SM_1000_NS12placeholders2_5E
	.align		8
        /*0128*/ 	.dword	_ZN34_INTERNAL_1a97969f_4_k_cu_487e1f346thrust24THRUST_300001_SM_1000_NS12placeholders2_6E
	.align		8
        /*0130*/ 	.dword	_ZN34_INTERNAL_1a97969f_4_k_cu_487e1f346thrust24THRUST_300001_SM_1000_NS12placeholders2_7E
	.align		8
        /*0138*/ 	.dword	_ZN34_INTERNAL_1a97969f_4_k_cu_487e1f346thrust24THRUST_300001_SM_1000_NS12placeholders2_8E
	.align		8
        /*0140*/ 	.dword	_ZN34_INTERNAL_1a97969f_4_k_cu_487e1f346thrust24THRUST_300001_SM_1000_NS12placeholders2_9E
	.align		8
        /*0148*/ 	.dword	_ZN34_INTERNAL_1a97969f_4_k_cu_487e1f346thrust24THRUST_300001_SM_1000_NS12placeholders3_10E
	.align		8
        /*0150*/ 	.dword	_ZN34_INTERNAL_1a97969f_4_k_cu_487e1f346thrust24THRUST_300001_SM_1000_NS3seqE
	.align		8
        /*0158*/ 	.dword	$str
	.align		8
        /*0160*/ 	.dword	$str$1
	.align		8
        /*0168*/ 	.dword	vprintf


//--------------------- .nv.constant2._Z11vec_productiiPdS_PiS0_S0_S0_S0_S0_2SMS1_S_ --------------------------
	.section	.nv.constant2._Z11vec_productiiPdS_PiS0_S0_S0_S0_S0_2SMS1_S_,"a",@progbits
	.sectionflags	@""
	.align	4
.nv.constant2._Z11vec_productiiPdS_PiS0_S0_S0_S0_S0_2SMS1_S_:
        /*0000*/ 	.byte	0x60, 0x0f, 0x00, 0x00, 0x70, 0x0e, 0x00, 0x00, 0x10, 0x0d, 0x00, 0x00


//--------------------- .text._ZN3cub18CUB_300001_SM_10006detail11EmptyKernelIvEEvv --------------------------
	.section	.text._ZN3cub18CUB_300001_SM_10006detail11EmptyKernelIvEEvv,"ax",@progbits
	.align	128
        .global         _ZN3cub18CUB_300001_SM_10006detail11EmptyKernelIvEEvv
        .type           _ZN3cub18CUB_300001_SM_10006detail11EmptyKernelIvEEvv,@function
        .size           _ZN3cub18CUB_300001_SM_10006detail11EmptyKernelIvEEvv,(.L_x_23 - _ZN3cub18CUB_300001_SM_10006detail11EmptyKernelIvEEvv)
        .other          _ZN3cub18CUB_300001_SM_10006detail11EmptyKernelIvEEvv,@"STO_CUDA_ENTRY STV_DEFAULT"
_ZN3cub18CUB_300001_SM_10006detail11EmptyKernelIvEEvv:
.text._ZN3cub18CUB_300001_SM_10006detail11EmptyKernelIvEEvv:
[----:B------:R-:W-:Y:S01]  /*0000*/  LDC R1, c[0x0][0x37c] ;  /* 0x0000df00ff017b82 */ /* 0x000fe20000000800 */
[----:B------:R-:W-:Y:S05]  /*0010*/  EXIT ;  /* 0x000000000000794d */ /* 0x000fea0003800000 */
.L_x_0:
[----:B------:R-:W-:-:S00]  /*0020*/  BRA `(.L_x_0) ;  /* 0xfffffffc00fc7947 */ /* 0x000fc0000383ffff */
[----:B------:R-:W-:-:S00]  /*0030*/  NOP ;  /* 0x0000000000007918 */ /* 0x000fc00000000000 */
        /* <DEDUP_REMOVED lines=12> */
.L_x_23:


//--------------------- .text._Z11vec_productiiPdS_PiS0_S0_S0_S0_S0_2SMS1_S_ --------------------------
	.section	.text._Z11vec_productiiPdS_PiS0_S0_S0_S0_S0_2SMS1_S_,"ax",@progbits
	.align	128
        .global         _Z11vec_productiiPdS_PiS0_S0_S0_S0_S0_2SMS1_S_
        .type           _Z11vec_productiiPdS_PiS0_S0_S0_S0_S0_2SMS1_S_,@function
        .size           _Z11vec_productiiPdS_PiS0_S0_S0_S0_S0_2SMS1_S_,(.L_x_24 - _Z11vec_productiiPdS_PiS0_S0_S0_S0_S0_2SMS1_S_)
        .other          _Z11vec_productiiPdS_PiS0_S0_S0_S0_S0_2SMS1_S_,@"STO_CUDA_ENTRY STV_DEFAULT"
_Z11vec_productiiPdS_PiS0_S0_S0_S0_S0_2SMS1_S_:
.text._Z11vec_productiiPdS_PiS0_S0_S0_S0_S0_2SMS1_S_:
[----:B------:R-:W0:Y:S01]  /*0000*/  LDC R1, c[0x0][0x37c] ;  /* 0x0000df00ff017b82 */ /* 0x000e220000000800 */
[----:B------:R-:W1:Y:S01]  /*0010*/  LDCU UR4, c[0x0][0x3cc] ;  /* 0x00007980ff0477ac */ /* 0x000e620008000800 */
[----:B------:R-:W1:Y:S02]  /*0020*/  LDCU UR5, c[0x0][0x458] ;  /* 0x00008b00ff0577ac */ /* 0x000e640008000800 */
[----:B-1----:R-:W-:-:S09]  /*0030*/  UISETP.NE.AND UP0, UPT, UR4, UR5, UPT ;  /* 0x000000050400728c */ /* 0x002fd2000bf05270 */
[----:B------:R-:W-:Y:S05]  /*0040*/  BRA.U !UP0, `(.L_x_1) ;  /* 0x0000000108407547 */ /* 0x000fea000b800000 */
[----:B------:R-:W-:Y:S01]  /*0050*/  MOV R2, 0x168 ;  /* 0x0000016800027802 */ /* 0x000fe20000000f00 */
[----:B------:R-:W1:Y:S01]  /*0060*/  LDCU.64 UR4, c[0x4][0x158] ;  /* 0x01002b00ff0477ac */ /* 0x000e620008000a00 */
[----:B------:R-:W-:Y:S02]  /*0070*/  CS2R R6, SRZ ;  /* 0x0000000000067805 */ /* 0x000fe4000001ff00 */
[----:B------:R2:W3:Y:S01]  /*0080*/  LDC.64 R8, c[0x4][R2] ;  /* 0x0100000002087b82 */ /* 0x0004e20000000a00 */
[----:B-1----:R-:W-:Y:S02]  /*0090*/  IMAD.U32 R4, RZ, RZ, UR4 ;  /* 0x00000004ff047e24 */ /* 0x002fe4000f8e00ff */
[----:B--2---:R-:W-:-:S07]  /*00a0*/  IMAD.U32 R5, RZ, RZ, UR5 ;  /* 0x00000005ff057e24 */ /* 0x004fce000f8e00ff */
[----:B------:R-:W-:-:S07]  /*00b0*/  LEPC R20, `(.L_x_2) ;  /* 0x000000001014794e */ /* 0x000fce0000000000 */
[----:B0--3--:R-:W-:Y:S05]  /*00c0*/  CALL.ABS.NOINC R8 ;  /* 0x0000000008007343 */ /* 0x009fea0003c00000 */
.L_x_2:
[----:B------:R-:W0:Y:S01]  /*00d0*/  LDC.64 R2, c[0x4][R2] ;  /* 0x0100000002027b82 */ /* 0x000e220000000a00 */
[----:B------:R-:W1:Y:S01]  /*00e0*/  LDCU.64 UR4, c[0x4][0x160] ;  /* 0x01002c00ff0477ac */ /* 0x000e620008000a00 */
[----:B------:R-:W-:Y:S01]  /*00f0*/  CS2R R6, SRZ ;  /* 0x0000000000067805 */ /* 0x000fe2000001ff00 */
[----:B-1----:R-:W-:Y:S02]  /*0100*/  IMAD.U32 R4, RZ, RZ, UR4 ;  /* 0x00000004ff047e24 */ /* 0x002fe4000f8e00ff */
[----:B------:R-:W-:-:S07]  /*0110*/  IMAD.U32 R5, RZ, RZ, UR5 ;  /* 0x00000005ff057e24 */ /* 0x000fce000f8e00ff */
[----:B------:R-:W-:-:S07]  /*0120*/  LEPC R20, `(.L_x_3) ;  /* 0x000000001014794e */ /* 0x000fce0000000000 */
[----:B0-----:R-:W-:Y:S05]  /*0130*/  CALL.ABS.NOINC R2 ;  /* 0x0000000002007343 */ /* 0x001fea0003c00000 */
.L_x_3:
[----:B------:R-:W-:Y:S05]  /*0140*/  EXIT ;  /* 0x000000000000794d */ /* 0x000fea0003800000 */
.L_x_1:
[----:B------:R-:W1:Y:S01]  /*0150*/  S2R R5, SR_TID.Y ;  /* 0x0000000000057919 */ /* 0x000e620000002200 */
[----:B------:R-:W2:Y:S01]  /*0160*/  LDC R3, c[0x0][0x360] ;  /* 0x0000d800ff037b82 */ /* 0x000ea20000000800 */
[----:B------:R-:W3:Y:S01]  /*0170*/  LDCU UR6, c[0x0][0x45c] ;  /* 0x00008b80ff0677ac */ /* 0x000ee20008000800 */
[----:B------:R-:W2:Y:S01]  /*0180*/  S2R R2, SR_TID.X ;  /* 0x0000000000027919 */ /* 0x000ea20000002100 */
[----:B------:R-:W4:Y:S05]  /*0190*/  LDCU UR7, c[0x0][0x3c8] ;  /* 0x00007900ff0777ac */ /* 0x000f2a0008000800 */
[----:B------:R-:W1:Y:S08]  /*01a0*/  S2UR UR5, SR_CTAID.Y ;  /* 0x00000000000579c3 */ /* 0x000e700000002600 */
[----:B------:R-:W1:Y:S08]  /*01b0*/  LDC R0, c[0x0][0x364] ;  /* 0x0000d900ff007b82 */ /* 0x000e700000000800 */
[----:B------:R-:W2:Y:S08]  /*01c0*/  S2UR UR4, SR_CTAID.X ;  /* 0x00000000000479c3 */ /* 0x000eb00000002500 */
[----:B------:R-:W5:Y:S01]  /*01d0*/  LDC R4, c[0x0][0x380] ;  /* 0x0000e000ff047b82 */ /* 0x000f620000000800 */
[----:B-1----:R-:W-:-:S05]  /*01e0*/  IMAD R0, R0, UR5, R5 ;  /* 0x0000000500007c24 */ /* 0x002fca000f8e0205 */
[----:B---3--:R-:W-:Y:S01]  /*01f0*/  ISETP.GE.AND P0, PT, R0, UR6, PT ;  /* 0x0000000600007c0c */ /* 0x008fe2000bf06270 */
[----:B--2---:R-:W-:-:S05]  /*0200*/  IMAD R3, R3, UR4, R2 ;  /* 0x0000000403037c24 */ /* 0x004fca000f8e0202 */
[----:B----4-:R-:W-:-:S04]  /*0210*/  ISETP.GE.OR P0, PT, R3, UR7, P0 ;  /* 0x0000000703007c0c */ /* 0x010fc80008706670 */
[----:B-----5:R-:W-:-:S13]  /*0220*/  ISETP.LT.OR P0, PT, R4, 0x1, P0 ;  /* 0x000000010400780c */ /* 0x020fda0000701670 */
[----:B------:R-:W-:Y:S05]  /*0230*/  @P0 EXIT ;  /* 0x000000000000094d */ /* 0x000fea0003800000 */
[----:B------:R-:W1:Y:S01]  /*0240*/  LDC R2, c[0x0][0x384] ;  /* 0x0000e100ff027b82 */ /* 0x000e620000000800 */
[----:B------:R-:W-:Y:S01]  /*0250*/  IMAD R5, R3, UR6, R0 ;  /* 0x0000000603057c24 */ /* 0x000fe2000f8e0200 */
[----:B-1----:R-:W-:-:S13]  /*0260*/  ISETP.GE.AND P0, PT, R2, 0x1, PT ;  /* 0x000000010200780c */ /* 0x002fda0003f06270 */
[----:B------:R-:W-:Y:S05]  /*0270*/  @!P0 EXIT ;  /* 0x000000000000894d */ /* 0x000fea0003800000 */
[----:B------:R-:W1:Y:S01]  /*0280*/  LDC.64 R8, c[0x0][0x4e8] ;  /* 0x00013a00ff087b82 */ /* 0x000e620000000a00 */
[----:B------:R-:W2:Y:S01]  /*0290*/  LDCU.64 UR6, c[0x0][0x3c0] ;  /* 0x00007800ff0677ac */ /* 0x000ea20008000a00 */
[----:B------:R-:W-:Y:S02]  /*02a0*/  VIADD R2, R2, 0xffffffff ;  /* 0xffffffff02027836 */ /* 0x000fe40000000000 */
[----:B------:R-:W-:Y:S01]  /*02b0*/  VIADD R4, R4, 0xffffffff ;  /* 0xffffffff04047836 */ /* 0x000fe20000000000 */
[----:B------:R-:W3:Y:S01]  /*02c0*/  LDCU.64 UR4, c[0x0][0x390] ;  /* 0x00007200ff0477ac */ /* 0x000ee20008000a00 */
[----:B------:R-:W4:Y:S01]  /*02d0*/  LDCU.64 UR8, c[0x0][0x358] ;  /* 0x00006b00ff0877ac */ /* 0x000f220008000a00 */
[----:B--2---:R-:W-:Y:S02]  /*02e0*/  UIADD3 UR6, UP0, UPT, UR6, 0x10, URZ ;  /* 0x0000001006067890 */ /* 0x004fe4000ff1e0ff */
[----:B---3--:R-:W-:Y:S01]  /*02f0*/  UIADD3 UR4, UP1, UPT, UR4, 0x20, URZ ;  /* 0x0000002004047890 */ /* 0x008fe2000ff3e0ff */
[----:B-1----:R-:W-:Y:S01]  /*0300*/  IMAD.WIDE R8, R5, 0x8, R8 ;  /* 0x0000000805087825 */ /* 0x002fe200078e0208 */
[----:B------:R-:W-:-:S02]  /*0310*/  UIADD3.X UR7, UPT, UPT, URZ, UR7, URZ, UP0, !UPT ;  /* 0x00000007ff077290 */ /* 0x000fc400087fe4ff */
[----:B------:R-:W-:Y:S01]  /*0320*/  UIADD3.X UR5, UPT, UPT, URZ, UR5, URZ, UP1, !UPT ;  /* 0x00000005ff057290 */ /* 0x000fe20008ffe4ff */
[----:B----4-:R-:W-:-:S11]  /*0330*/  IMAD.MOV.U32 R5, RZ, RZ, RZ ;  /* 0x000000ffff057224 */ /* 0x010fd600078e00ff */
.L_x_17:
[----:B-1----:R-:W1:Y:S02]  /*0340*/  LDC.64 R6, c[0x0][0x3a0] ;  /* 0x0000e800ff067b82 */ /* 0x002e640000000a00 */
[----:B-1----:R-:W-:-:S06]  /*0350*/  IMAD.WIDE.U32 R6, R5, 0x4, R6 ;  /* 0x0000000405067825 */ /* 0x002fcc00078e0006 */
[----:B--2---:R-:W2:Y:S01]  /*0360*/  LDG.E R6, desc[UR8][R6.64] ;  /* 0x0000000806067981 */ /* 0x004ea2000c1e1900 */
[----:B------:R-:W-:Y:S01]  /*0370*/  BSSY.RECONVERGENT B1, `(.L_x_4) ;  /* 0x00000c5000017945 */ /* 0x000fe20003800200 */
[----:B--2---:R-:W-:-:S13]  /*0380*/  ISETP.NE.AND P0, PT, R6, R3, PT ;  /* 0x000000030600720c */ /* 0x004fda0003f05270 */
[----:B------:R-:W-:Y:S05]  /*0390*/  @P0 BRA `(.L_x_5) ;  /* 0x0000000c00080947 */ /* 0x000fea0003800000 */
[----:B------:R-:W1:Y:S01]  /*03a0*/  LDC.64 R10, c[0x0][0x398] ;  /* 0x0000e600ff0a7b82 */ /* 0x000e620000000a00 */
[----:B------:R-:W2:Y:S01]  /*03b0*/  LDCU UR10, c[0x0][0x3d0] ;  /* 0x00007a00ff0a77ac */ /* 0x000ea20008000800 */
[C---:B------:R-:W-:Y:S01]  /*03c0*/  ISETP.NE.AND P0, PT, R5.reuse, R4, PT ;  /* 0x000000040500720c */ /* 0x040fe20003f05270 */
[----:B--2---:R-:W-:Y:S02]  /*03d0*/  IMAD.U32 R6, RZ, RZ, UR10 ;  /* 0x0000000aff067e24 */ /* 0x004fe4000f8e00ff */
[----:B-1----:R-:W-:-:S10]  /*03e0*/  IMAD.WIDE.U32 R10, R5, 0x4, R10 ;  /* 0x00000004050a7825 */ /* 0x002fd400078e000a */
[----:B------:R-:W2:Y:S04]  /*03f0*/  @P0 LDG.E R6, desc[UR8][R10.64+0x4] ;  /* 0x000004080a060981 */ /* 0x000ea8000c1e1900 */
[----:B------:R-:W2:Y:S02]  /*0400*/  LDG.E R7, desc[UR8][R10.64] ;  /* 0x000000080a077981 */ /* 0x000ea4000c1e1900 */
[----:B--2---:R-:W-:-:S13]  /*0410*/  ISETP.GE.AND P0, PT, R7, R6, PT ;  /* 0x000000060700720c */ /* 0x004fda0003f06270 */
[----:B------:R-:W-:Y:S05]  /*0420*/  @P0 BRA `(.L_x_5) ;  /* 0x0000000800e40947 */ /* 0x000fea0003800000 */
.L_x_16:
[----:B-1----:R-:W1:Y:S01]  /*0430*/  LDC.64 R10, c[0x0][0x3b8] ;  /* 0x0000ee00ff0a7b82 */ /* 0x002e620000000a00 */
[----:B------:R-:W-:-:S07]  /*0440*/  IMAD.MOV.U32 R25, RZ, RZ, RZ ;  /* 0x000000ffff197224 */ /* 0x000fce00078e00ff */
[----:B--2---:R-:W2:Y:S01]  /*0450*/  LDC.64 R12, c[0x0][0x388] ;  /* 0x0000e200ff0c7b82 */ /* 0x004ea20000000a00 */
[----:B-1----:R-:W-:-:S04]  /*0460*/  IMAD.WIDE R10, R7, 0x4, R10 ;  /* 0x00000004070a7825 */ /* 0x002fc800078e020a */
[----:B--2---:R-:W-:-:S04]  /*0470*/  IMAD.WIDE R12, R7, 0x8, R12 ;  /* 0x00000008070c7825 */ /* 0x004fc800078e020c */
[----:B------:R-:W-:-:S05]  /*0480*/  VIADD R7, R7, 0x1 ;  /* 0x0000000107077836 */ /* 0x000fca0000000000 */
[----:B------:R-:W-:-:S13]  /*0490*/  ISETP.NE.AND P0, PT, R7, R6, PT ;  /* 0x000000060700720c */ /* 0x000fda0003f05270 */
.L_x_15:
[----:B-12---:R-:W1:Y:S01]  /*04a0*/  LDC.64 R14, c[0x0][0x3b0] ;  /* 0x0000ec00ff0e7b82 */ /* 0x006e620000000a00 */
[----:B------:R-:W2:Y:S01]  /*04b0*/  LDG.E R16, desc[UR8][R10.64] ;  /* 0x000000080a107981 */ /* 0x000ea2000c1e1900 */
[----:B-1----:R-:W-:-:S06]  /*04c0*/  IMAD.WIDE.U32 R14, R25, 0x4, R14 ;  /* 0x00000004190e7825 */ /* 0x002fcc00078e000e */
[----:B------:R-:W2:Y:S02]  /*04d0*/  LDG.E R15, desc[UR8][R14.64] ;  /* 0x000000080e0f7981 */ /* 0x000ea4000c1e1900 */
        /* <DEDUP_REMOVED lines=8> */
[----:B------:R-:W2:Y:S01]  /*0560*/  LDG.E R24, desc[UR8][R14.64] ;  /* 0x000000080e187981 */ /* 0x000ea2000c1e1900 */
[----:B------:R-:W-:Y:S01]  /*0570*/  BSSY.RECONVERGENT B0, `(.L_x_6) ;  /* 0x000009f000007945 */ /* 0x000fe20003800200 */
[----:B--2---:R-:W-:-:S13]  /*0580*/  ISETP.GE.AND P1, PT, R24, R17, PT ;  /* 0x000000111800720c */ /* 0x004fda0003f26270 */
[----:B------:R-:W-:Y:S05]  /*0590*/  @P1 BRA `(.L_x_7) ;  /* 0x0000000800701947 */ /* 0x000fea0003800000 */
[----:B------:R-:W-:Y:S02]  /*05a0*/  IMAD.IADD R26, R17, 0x1, -R24 ;  /* 0x00000001111a7824 */ /* 0x000fe400078e0a18 */
[----:B------:R-:W-:-:S03]  /*05b0*/  IMAD.IADD R17, R24, 0x1, -R17 ;  /* 0x0000000118117824 */ /* 0x000fc600078e0a11 */
[----:B------:R-:W-:Y:S02]  /*05c0*/  LOP3.LUT R27, R26, 0x7, RZ, 0xc0, !PT ;  /* 0x000000071a1b7812 */ /* 0x000fe400078ec0ff */
[----:B------:R-:W-:Y:S02]  /*05d0*/  ISETP.GT.U32.AND P2, PT, R17, -0x8, PT ;  /* 0xfffffff81100780c */ /* 0x000fe40003f44070 */
[----:B------:R-:W-:-:S11]  /*05e0*/  ISETP.NE.AND P1, PT, R27, RZ, PT ;  /* 0x000000ff1b00720c */ /* 0x000fd60003f25270 */
[----:B------:R-:W-:Y:S05]  /*05f0*/  @P2 BRA `(.L_x_8) ;  /* 0x0000000400102947 */ /* 0x000fea0003800000 */
[----:B------:R-:W-:-:S05]  /*0600*/  LOP3.LUT R28, R26, 0xfffffff8, RZ, 0xc0, !PT ;  /* 0xfffffff81a1c7812 */ /* 0x000fca00078ec0ff */
[----:B------:R-:W-:-:S07]  /*0610*/  IMAD.MOV R28, RZ, RZ, -R28 ;  /* 0x000000ffff1c7224 */ /* 0x000fce00078e0a1c */
.L_x_9:
[----:B------:R-:W-:Y:S02]  /*0620*/  IMAD.U32 R14, RZ, RZ, UR6 ;  /* 0x00000006ff0e7e24 */ /* 0x000fe4000f8e00ff */
[----:B------:R-:W-:Y:S02]  /*0630*/  IMAD.U32 R15, RZ, RZ, UR7 ;  /* 0x00000007ff0f7e24 */ /* 0x000fe4000f8e00ff */
[----:B------:R-:W-:-:S05]  /*0640*/  IMAD.WIDE R14, R24, 0x4, R14 ;  /* 0x00000004180e7825 */ /* 0x000fca00078e020e */
[----:B------:R-:W2:Y:S01]  /*0650*/  LDG.E R17, desc[UR8][R14.64+-0x10] ;  /* 0xfffff0080e117981 */ /* 0x000ea2000c1e1900 */
[----:B------:R-:W-:Y:S01]  /*0660*/  IMAD.U32 R16, RZ, RZ, UR4 ;  /* 0x00000004ff107e24 */ /* 0x000fe2000f8e00ff */
[----:B--2---:R-:W-:Y:S01]  /*0670*/  ISETP.NE.AND P2, PT, R17, R0, PT ;  /* 0x000000001100720c */ /* 0x004fe20003f45270 */
[----:B------:R-:W-:Y:S02]  /*0680*/  IMAD.U32 R17, RZ, RZ, UR5 ;  /* 0x00000005ff117e24 */ /* 0x000fe4000f8e00ff */
[----:B------:R-:W-:-:S10]  /*0690*/  IMAD.WIDE R16, R24, 0x8, R16 ;  /* 0x0000000818107825 */ /* 0x000fd400078e0210 */
[----:B------:R-:W2:Y:S04]  /*06a0*/  @!P2 LDG.E.64 R22, desc[UR8][R12.64] ;  /* 0x000000080c16a981 */ /* 0x000ea8000c1e1b00 */
[----:B------:R-:W2:Y:S04]  /*06b0*/  @!P2 LDG.E.64 R20, desc[UR8][R16.64+-0x20] ;  /* 0xffffe0081014a981 */ /* 0x000ea8000c1e1b00 */
[----:B------:R-:W2:Y:S02]  /*06c0*/  @!P2 LDG.E.64 R18, desc[UR8][R8.64] ;  /* 0x000000080812a981 */ /* 0x000ea4000c1e1b00 */
[----:B--2---:R-:W-:-:S07]  /*06d0*/  @!P2 DFMA R20, R22, R20, R18 ;  /* 0x000000141614a22b */ /* 0x004fce0000000012 */
[----:B------:R1:W-:Y:S04]  /*06e0*/  @!P2 STG.E.64 desc[UR8][R8.64], R20 ;  /* 0x000000140800a986 */ /* 0x0003e8000c101b08 */
[----:B------:R-:W2:Y:S02]  /*06f0*/  LDG.E R19, desc[UR8][R14.64+-0xc] ;  /* 0xfffff4080e137981 */ /* 0x000ea4000c1e1900 */
[----:B--2---:R-:W-:-:S13]  /*0700*/  ISETP.NE.AND P2, PT, R19, R0, PT ;  /* 0x000000001300720c */ /* 0x004fda0003f45270 */
[----:B------:R-:W2:Y:S04]  /*0710*/  @!P2 LDG.E.64 R22, desc[UR8][R12.64] ;  /* 0x000000080c16a981 */ /* 0x000ea8000c1e1b00 */
[----:B-1----:R-:W2:Y:S04]  /*0720*/  @!P2 LDG.E.64 R20, desc[UR8][R16.64+-0x18] ;  /* 0xffffe8081014a981 */ /* 0x002ea8000c1e1b00 */
[----:B------:R-:W2:Y:S02]  /*0730*/  @!P2 LDG.E.64 R18, desc[UR8][R8.64] ;  /* 0x000000080812a981 */ /* 0x000ea4000c1e1b00 */
[----:B--2---:R-:W-:-:S07]  /*0740*/  @!P2 DFMA R18, R22, R20, R18 ;  /* 0x000000141612a22b */ /* 0x004fce0000000012 */
[----:B------:R1:W-:Y:S04]  /*0750*/  @!P2 STG.E.64 desc[UR8][R8.64], R18 ;  /* 0x000000120800a986 */ /* 0x0003e8000c101b08 */
[----:B------:R-:W2:Y:S02]  /*0760*/  LDG.E R23, desc[UR8][R14.64+-0x8] ;  /* 0xfffff8080e177981 */ /* 0x000ea4000c1e1900 */
[----:B--2---:R-:W-:-:S13]  /*0770*/  ISETP.NE.AND P2, PT, R23, R0, PT ;  /* 0x000000001700720c */ /* 0x004fda0003f45270 */
[----:B------:R-:W2:Y:S04]  /*0780*/  @!P2 LDG.E.64 R22, desc[UR8][R12.64] ;  /* 0x000000080c16a981 */ /* 0x000ea8000c1e1b00 */
[----:B------:R-:W2:Y:S04]  /*0790*/  @!P2 LDG.E.64 R20, desc[UR8][R16.64+-0x10] ;  /* 0xfffff0081014a981 */ /* 0x000ea8000c1e1b00 */
[----:B-1----:R-:W2:Y:S02]  /*07a0*/  @!P2 LDG.E.64 R18, desc[UR8][R8.64] ;  /* 0x000000080812a981 */ /* 0x002ea4000c1e1b00 */
        /* <DEDUP_REMOVED lines=33> */
[----:B------:R-:W2:Y:S04]  /*09c0*/  @!P2 LDG.E.64 R22, desc[UR8][R12.64] ;  /* 0x000000080c16a981 */ /* 0x000ea8000c1e1b00 */
[----:B-1----:R-:W2:Y:S01]  /*09d0*/  @!P2 LDG.E.64 R18, desc[UR8][R8.64] ;  /* 0x000000080812a981 */ /* 0x002ea2000c1e1b00 */
[----:B------:R-:W-:Y:S02]  /*09e0*/  VIADD R28, R28, 0x8 ;  /* 0x000000081c1c7836 */ /* 0x000fe40000000000 */
[----:B------:R-:W-:Y:S01]  /*09f0*/  VIADD R24, R24, 0x8 ;  /* 0x0000000818187836 */ /* 0x000fe20000000000 */
[----:B--2---:R-:W-:-:S07]  /*0a00*/  @!P2 DFMA R20, R22, R20, R18 ;  /* 0x000000141614a22b */ /* 0x004fce0000000012 */
[----:B------:R1:W-:Y:S01]  /*0a10*/  @!P2 STG.E.64 desc[UR8][R8.64], R20 ;  /* 0x000000140800a986 */ /* 0x0003e2000c101b08 */
[----:B------:R-:W-:-:S13]  /*0a20*/  ISETP.NE.AND P2, PT, R28, RZ, PT ;  /* 0x000000ff1c00720c */ /* 0x000fda0003f45270 */
[----:B-1----:R-:W-:Y:S05]  /*0a30*/  @P2 BRA `(.L_x_9) ;  /* 0xfffffff800f82947 */ /* 0x002fea000383ffff */
.L_x_8:
[----:B------:R-:W-:Y:S05]  /*0a40*/  @!P1 BRA `(.L_x_7) ;  /* 0x0000000400449947 */ /* 0x000fea0003800000 */
[----:B------:R-:W-:Y:S02]  /*0a50*/  ISETP.GE.U32.AND P1, PT, R27, 0x4, PT ;  /* 0x000000041b00780c */ /* 0x000fe40003f26070 */
[----:B------:R-:W-:-:S11]  /*0a60*/  LOP3.LUT R27, R26, 0x3, RZ, 0xc0, !PT ;  /* 0x000000031a1b7812 */ /* 0x000fd600078ec0ff */
[----:B------:R-:W-:Y:S05]  /*0a70*/  @!P1 BRA `(.L_x_10) ;  /* 0x0000000000909947 */ /* 0x000fea0003800000 */
[----:B------:R-:W1:Y:S08]  /*0a80*/  LDC.64 R18, c[0x0][0x3c0] ;  /* 0x0000f000ff127b82 */ /* 0x000e700000000a00 */
[----:B------:R-:W2:Y:S01]  /*0a90*/  LDC.64 R16, c[0x0][0x390] ;  /* 0x0000e400ff107b82 */ /* 0x000ea20000000a00 */
[----:B-1----:R-:W-:-:S05]  /*0aa0*/  IMAD.WIDE R18, R24, 0x4, R18 ;  /* 0x0000000418127825 */ /* 0x002fca00078e0212 */
[----:B------:R-:W3:Y:S01]  /*0ab0*/  LDG.E R15, desc[UR8][R18.64] ;  /* 0x00000008120f7981 */ /* 0x000ee2000c1e1900 */
[----:B--2---:R-:W-:Y:S01]  /*0ac0*/  IMAD.WIDE R16, R24, 0x8, R16 ;  /* 0x0000000818107825 */ /* 0x004fe200078e0210 */
[----:B---3--:R-:W-:-:S13]  /*0ad0*/  ISETP.NE.AND P1, PT, R15, R0, PT ;  /* 0x000000000f00720c */ /* 0x008fda0003f25270 */
        /* <DEDUP_REMOVED lines=16> */
[----:B------:R-:W2:Y:S02]  /*0be0*/  @!P1 LDG.E.64 R14, desc[UR8][R8.64] ;  /* 0x00000008080e9981 */ /* 0x000ea4000c1e1b00 */
[----:B--2---:R-:W-:-:S07]  /*0bf0*/  @!P1 DFMA R14, R22, R20, R14 ;  /* 0x00000014160e922b */ /* 0x004fce000000000e */
[----:B------:R1:W-:Y:S04]  /*0c00*/  @!P1 STG.E.64 desc[UR8][R8.64], R14 ;  /* 0x0000000e08009986 */ /* 0x0003e8000c101b08 */
[----:B------:R-:W2:Y:S01]  /*0c10*/  LDG.E R21, desc[UR8][R18.64+0xc] ;  /* 0x00000c0812157981 */ /* 0x000ea2000c1e1900 */
[----:B------:R-:W-:Y:S01]  /*0c20*/  BSSY.RECONVERGENT B2, `(.L_x_11) ;  /* 0x0000008000027945 */ /* 0x000fe20003800200 */
[----:B--2---:R-:W-:-:S13]  /*0c30*/  ISETP.NE.AND P1, PT, R21, R0, PT ;  /* 0x000000001500720c */ /* 0x004fda0003f25270 */
[----:B-1----:R-:W-:Y:S05]  /*0c40*/  @P1 BRA `(.L_x_12) ;  /* 0x0000000000141947 */ /* 0x002fea0003800000 */
[----:B------:R-:W2:Y:S04]  /*0c50*/  LDG.E.64 R16, desc[UR8][R16.64+0x18] ;  /* 0x0000180810107981 */ /* 0x000ea8000c1e1b00 */
[----:B------:R-:W2:Y:S04]  /*0c60*/  LDG.E.64 R18, desc[UR8][R12.64] ;  /* 0x000000080c127981 */ /* 0x000ea8000c1e1b00 */
[----:B------:R-:W2:Y:S02]  /*0c70*/  LDG.E.64 R14, desc[UR8][R8.64] ;  /* 0x00000008080e7981 */ /* 0x000ea4000c1e1b00 */
[----:B--2---:R-:W-:-:S07]  /*0c80*/  DFMA R14, R18, R16, R14 ;  /* 0x00000010120e722b */ /* 0x004fce000000000e */
[----:B------:R1:W-:Y:S04]  /*0c90*/  STG.E.64 desc[UR8][R8.64], R14 ;  /* 0x0000000e08007986 */ /* 0x0003e8000c101b08 */
.L_x_12:
[----:B------:R-:W-:Y:S05]  /*0ca0*/  BSYNC.RECONVERGENT B2 ;  /* 0x0000000000027941 */ /* 0x000fea0003800200 */
.L_x_11:
[----:B------:R-:W-:-:S07]  /*0cb0*/  VIADD R24, R24, 0x4 ;  /* 0x0000000418187836 */ /* 0x000fce0000000000 */
.L_x_10:
[----:B------:R-:W-:-:S05]  /*0cc0*/  VIMNMX.U32 R27, PT, PT, R27, 0x2, PT ;  /* 0x000000021b1b7848 */ /* 0x000fca0003fe0000 */
[----:B------:R-:W-:-:S04]  /*0cd0*/  IMAD.SHL.U32 R27, R27, 0x4, RZ ;  /* 0x000000041b1b7824 */ /* 0x000fc800078e00ff */
[----:B-1----:R-:W1:Y:S02]  /*0ce0*/  LDC R14, c[0x2][R27] ;  /* 0x008000001b0e7b82 */ /* 0x002e640000000800 */
[----:B-1----:R-:W-:-:S04]  /*0cf0*/  SHF.R.S32.HI R15, RZ, 0x1f, R14 ;  /* 0x0000001fff0f7819 */ /* 0x002fc8000001140e */
.L_x_19:
[----:B------:R-:W-:Y:S05]  /*0d00*/  BRX R14 -0xd10                                    (*"BRANCH_TARGETS .L_x_7,.L_x_21,.L_x_22"*) ;  /* 0xfffffff00ebc7949 */ /* 0x000fea000383ffff */
.L_x_22:
        /* <DEDUP_REMOVED lines=20> */
.L_x_14:
[----:B------:R-:W-:Y:S05]  /*0e50*/  BSYNC.RECONVERGENT B2 ;  /* 0x0000000000027941 */ /* 0x000fea0003800200 */
.L_x_13:
[----:B------:R-:W-:-:S07]  /*0e60*/  VIADD R24, R24, 0x2 ;  /* 0x0000000218187836 */ /* 0x000fce0000000000 */
.L_x_21:
[----:B------:R-:W-:-:S04]  /*0e70*/  LOP3.LUT R26, R26, 0x1, RZ, 0xc0, !PT ;  /* 0x000000011a1a7812 */ /* 0x000fc800078ec0ff */
[----:B------:R-:W-:-:S13]  /*0e80*/  ISETP.NE.U32.AND P1, PT, R26, 0x1, PT ;  /* 0x000000011a00780c */ /* 0x000fda0003f25070 */
[----:B------:R-:W-:Y:S05]  /*0e90*/  @P1 BRA `(.L_x_7) ;  /* 0x0000000000301947 */ /* 0x000fea0003800000 */
[----:B------:R-:W2:Y:S02]  /*0ea0*/  LDC.64 R14, c[0x0][0x3c0] ;  /* 0x0000f000ff0e7b82 */ /* 0x000ea40000000a00 */
[----:B--2---:R-:W-:-:S06]  /*0eb0*/  IMAD.WIDE R14, R24, 0x4, R14 ;  /* 0x00000004180e7825 */ /* 0x004fcc00078e020e */
[----:B------:R-:W2:Y:S02]  /*0ec0*/  LDG.E R15, desc[UR8][R14.64] ;  /* 0x000000080e0f7981 */ /* 0x000ea4000c1e1900 */
[----:B--2---:R-:W-:-:S13]  /*0ed0*/  ISETP.NE.AND P1, PT, R15, R0, PT ;  /* 0x000000000f00720c */ /* 0x004fda0003f25270 */
[----:B------:R-:W-:Y:S05]  /*0ee0*/  @P1 BRA `(.L_x_7) ;  /* 0x00000000001c1947 */ /* 0x000fea0003800000 */
[----:B------:R-:W2:Y:S01]  /*0ef0*/  LDC.64 R18, c[0x0][0x390] ;  /* 0x0000e400ff127b82 */ /* 0x000ea20000000a00 */
[----:B------:R-:W3:Y:S04]  /*0f00*/  LDG.E.64 R14, desc[UR8][R12.64] ;  /* 0x000000080c0e7981 */ /* 0x000ee8000c1e1b00 */
[----:B-1----:R-:W3:Y:S01]  /*0f10*/  LDG.E.64 R16, desc[UR8][R8.64] ;  /* 0x0000000808107981 */ /* 0x002ee2000c1e1b00 */
[----:B--2---:R-:W-:-:S06]  /*0f20*/  IMAD.WIDE R18, R24, 0x8, R18 ;  /* 0x0000000818127825 */ /* 0x004fcc00078e0212 */
[----:B------:R-:W3:Y:S02]  /*0f30*/  LDG.E.64 R18, desc[UR8][R18.64] ;  /* 0x0000000812127981 */ /* 0x000ee4000c1e1b00 */
[----:B---3--:R-:W-:-:S07]  /*0f40*/  DFMA R14, R14, R18, R16 ;  /* 0x000000120e0e722b */ /* 0x008fce0000000010 */
[----:B------:R2:W-:Y:S04]  /*0f50*/  STG.E.64 desc[UR8][R8.64], R14 ;  /* 0x0000000e08007986 */ /* 0x0005e8000c101b08 */
.L_x_7:
[----:B------:R-:W-:Y:S05]  /*0f60*/  BSYNC.RECONVERGENT B0 ;  /* 0x0000000000007941 */ /* 0x000fea0003800200 */
.L_x_6:
[----:B------:R-:W3:Y:S01]  /*0f70*/  LDCU UR10, c[0x0][0x384] ;  /* 0x00007080ff0a77ac */ /* 0x000ee20008000800 */
[----:B------:R-:W-:-:S05]  /*0f80*/  VIADD R25, R25, 0x1 ;  /* 0x0000000119197836 */ /* 0x000fca0000000000 */
[----:B---3--:R-:W-:-:S13]  /*0f90*/  ISETP.NE.AND P1, PT, R25, UR10, PT ;  /* 0x0000000a19007c0c */ /* 0x008fda000bf25270 */
[----:B------:R-:W-:Y:S05]  /*0fa0*/  @P1 BRA `(.L_x_15) ;  /* 0xfffffff4003c1947 */ /* 0x000fea000383ffff */
[----:B------:R-:W-:Y:S05]  /*0fb0*/  @P0 BRA `(.L_x_16) ;  /* 0xfffffff4001c0947 */ /* 0x000fea000383ffff */
.L_x_5:
[----:B------:R-:W-:Y:S05]  /*0fc0*/  BSYNC.RECONVERGENT B1 ;  /* 0x0000000000017941 */ /* 0x000fea0003800200 */
.L_x_4:
[----:B------:R-:W3:Y:S01]  /*0fd0*/  LDCU UR10, c[0x0][0x380] ;  /* 0x00007000ff0a77ac */ /* 0x000ee20008000800 */
[----:B------:R-:W-:-:S05]  /*0fe0*/  VIADD R5, R5, 0x1 ;  /* 0x0000000105057836 */ /* 0x000fca0000000000 */
[----:B---3--:R-:W-:-:S13]  /*0ff0*/  ISETP.NE.AND P0, PT, R5, UR10, PT ;  /* 0x0000000a05007c0c */ /* 0x008fda000bf05270 */
[----:B------:R-:W-:Y:S05]  /*1000*/  @!P0 EXIT ;  /* 0x000000000000894d */ /* 0x000fea0003800000 */
[----:B------:R-:W-:Y:S05]  /*1010*/  BRA `(.L_x_17) ;  /* 0xfffffff000c87947 */ /* 0x000fea000383ffff */
.L_x_18:
        /* <DEDUP_REMOVED lines=14> */
.L_x_24:


//--------------------- .nv.global.init           --------------------------
	.section	.nv.global.init,"aw",@progbits
.nv.global.init:
	.type		$str$1,@object
	.size		$str$1,($str - $str$1)
$str$1:
        /*0000*/ 	.byte	0x46, 0x61, 0x69, 0x6c, 0x65, 0x64, 0x20, 0x74, 0x6f, 0x20, 0x70, 0x65, 0x72, 0x66, 0x6f, 0x72
        /*0010*/ 	.byte	0x6d, 0x20, 0x61, 0x20, 0x70, 0x72, 0x6f, 0x64, 0x75, 0x63, 0x74, 0x20, 0x6f, 0x70, 0x65, 0x72
        /*0020*/ 	.byte	0x61, 0x74, 0x69, 0x6f, 0x6e, 0x0a, 0x00
	.type		$str,@object
	.size		$str,(.L_43 - $str)
$str:
        /*0027*/ 	.byte	0x54, 0x68, 0x65, 0x20, 0x66, 0x69, 0x72, 0x73, 0x74, 0x20, 0x6d, 0x61, 0x74, 0x72, 0x69, 0x78
        /*0037*/ 	.byte	0x27, 0x73, 0x20, 0x63, 0x6f, 0x6c, 0x75, 0x6d, 0x6e, 0x20, 0x64, 0x69, 0x6d, 0x65, 0x6e, 0x73
        /*0047*/ 	.byte	0x69, 0x6f, 0x6e, 0x20, 0x61, 0x6e, 0x64, 0x20, 0x74, 0x68, 0x65, 0x20, 0x73, 0x65, 0x63, 0x6f
        /*0057*/ 	.byte	0x6e, 0x64, 0x20, 0x6f, 0x6e, 0x65, 0x27, 0x73, 0x20, 0x72, 0x6f, 0x77, 0x20, 0x64, 0x69, 0x6d
        /*0067*/ 	.byte	0x65, 0x6e, 0x73, 0x69, 0x6f, 0x6e, 0x20, 0x64, 0x6f, 0x65, 0x73, 0x6e, 0x27, 0x74, 0x20, 0x6d
        /*0077*/ 	.byte	0x61, 0x74, 0x63, 0x68, 0x0a, 0x00
.L_43:


//--------------------- .nv.shared.reserved.0     --------------------------
	.section	.nv.shared.reserved.0,"aw",@nobits
	.weak		__nv_reservedSMEM_offset_0_alias
	.size		__nv_reservedSMEM_offset_0_alias, 0, 64
	.other		__nv_reservedSMEM_offset_0_alias,@"STO_CUDA_RESERVED_SHARED STV_DEFAULT"
__nv_reservedSMEM_offset_0_alias:
	.zero		0
	.zero		64


//--------------------- .nv.global                --------------------------
	.section	.nv.global,"aw",@nobits
.nv.global:
	.type		_ZN34_INTERNAL_1a97969f_4_k_cu_487e1f346thrust24THRUST_300001_SM_1000_NS3seqE,@object
	.size		_ZN34_INTERNAL_1a97969f_4_k_cu_487e1f346thrust24THRUST_300001_SM_1000_NS3seqE,(_ZN34_INTERNAL_1a97969f_4_k_cu_487e1f344cuda3std3__48in_placeE - _ZN34_INTERNAL_1a97969f_4_k_cu_487e1f346thrust24THRUST_300001_SM_1000_NS3seqE)
_ZN34_INTERNAL_1a97969f_4_k_cu_487e1f346thrust24THRUST_300001_SM_1000_NS3seqE:
	.zero		1
	.type		_ZN34_INTERNAL_1a97969f_4_k_cu_487e1f344cuda3std3__48in_placeE,@object
	.size		_ZN34_INTERNAL_1a97969f_4_k_cu_487e1f344cuda3std3__48in_placeE,(_ZN34_INTERNAL_1a97969f_4_k_cu_487e1f344cuda3std6ranges3__45__cpo4sizeE - _ZN34_INTERNAL_1a97969f_4_k_cu_487e1f344cuda3std3__48in_placeE)
_ZN34_INTERNAL_1a97969f_4_k_cu_487e1f344cuda3std3__48in_placeE:
	.zero		1
	.type		_ZN34_INTERNAL_1a97969f_4_k_cu_487e1f344cuda3std6ranges3__45__cpo4sizeE,@object
	.size		_ZN34_INTERNAL_1a97969f_4_k_cu_487e1f344cuda3std6ranges3__45__cpo4sizeE,(_ZN34_INTERNAL_1a97969f_4_k_cu_487e1f346thrust24THRUST_300001_SM_1000_NS12placeholders2_3E - _ZN34_INTERNAL_1a97969f_4_k_cu_487e1f344cuda3std6ranges3__45__cpo4sizeE)
_ZN34_INTERNAL_1a97969f_4_k_cu_487e1f344cuda3std6ranges3__45__cpo4sizeE:
	.zero		1
	.type		_ZN34_INTERNAL_1a97969f_4_k_cu_487e1f346thrust24THRUST_300001_SM_1000_NS12placeholders2_3E,@object
	.size		_ZN34_INTERNAL_1a97969f_4_k_cu_487e1f346thrust24THRUST_300001_SM_1000_NS12placeholders2_3E,(_ZN34_INTERNAL_1a97969f_4_k_cu_487e1f344cuda3std3__45__cpo6cbeginE - _ZN34_INTERNAL_1a97969f_4_k_cu_487e1f346thrust24THRUST_300001_SM_1000_NS12placeholders2_3E)
_ZN34_INTERNAL_1a97969f_4_k_cu_487e1f346thrust24THRUST_300001_SM_1000_NS12placeholders2_3E:
	.zero		1
	.type		_ZN34_INTERNAL_1a97969f_4_k_cu_487e1f344cuda3std3__45__cpo6cbeginE,@object
	.size		_ZN34_INTERNAL_1a97969f_4_k_cu_487e1f344cuda3std3__45__cpo6cbeginE,(_ZN34_INTERNAL_1a97969f_4_k_cu_487e1f344cuda3std6ranges3__45__cpo6cbeginE - _ZN34_INTERNAL_1a97969f_4_k_cu_487e1f344cuda3std3__45__cpo6cbeginE)
_ZN34_INTERNAL_1a97969f_4_k_cu_487e1f344cuda3std3__45__cpo6cbeginE:
	.zero		1
	.type		_ZN34_INTERNAL_1a97969f_4_k_cu_487e1f344cuda3std6ranges3__45__cpo6cbeginE,@object
	.size		_ZN34_INTERNAL_1a97969f_4_k_cu_487e1f344cuda3std6ranges3__45__cpo6cbeginE,(_ZN34_INTERNAL_1a97969f_4_k_cu_487e1f346thrust24THRUST_300001_SM_1000_NS12placeholders2_7E - _ZN34_INTERNAL_1a97969f_4_k_cu_487e1f344cuda3std6ranges3__45__cpo6cbeginE)
_ZN34_INTERNAL_1a97969f_4_k_cu_487e1f344cuda3std6ranges3__45__cpo6cbeginE:
	.zero		1
	.type		_ZN34_INTERNAL_1a97969f_4_k_cu_487e1f346thrust24THRUST_300001_SM_1000_NS12placeholders2_7E,@object
	.size		_ZN34_INTERNAL_1a97969f_4_k_cu_487e1f346thrust24THRUST_300001_SM_1000_NS12placeholders2_7E,(_ZN34_INTERNAL_1a97969f_4_k_cu_487e1f344cuda3std3__45__cpo7crbeginE - _ZN34_INTERNAL_1a97969f_4_k_cu_487e1f346thrust24THRUST_300001_SM_1000_NS12placeholders2_7E)
_ZN34_INTERNAL_1a97969f_4_k_cu_487e1f346thrust24THRUST_300001_SM_1000_NS12placeholders2_7E:
	.zero		1
	.type		_ZN34_INTERNAL_1a97969f_4_k_cu_487e1f344cuda3std3__45__cpo7crbeginE,@object
	.size		_ZN34_INTERNAL_1a97969f_4_k_cu_487e1f344cuda3std3__45__cpo7crbeginE,(_ZN34_INTERNAL_1a97969f_4_k_cu_487e1f344cuda3std6ranges3__45__cpo4nextE - _ZN34_INTERNAL_1a97969f_4_k_cu_487e1f344cuda3std3__45__cpo7crbeginE)
_ZN34_INTERNAL_1a97969f_4_k_cu_487e1f344cuda3std3__45__cpo7crbeginE:
	.zero		1
	.type		_ZN34_INTERNAL_1a97969f_4_k_cu_487e1f344cuda3std6ranges3__45__cpo4nextE,@object
	.size		_ZN34_INTERNAL_1a97969f_4_k_cu_487e1f344cuda3std6ranges3__45__cpo4nextE,(_ZN34_INTERNAL_1a97969f_4_k_cu_487e1f344cuda3std6ranges3__45__cpo4swapE - _ZN34_INTERNAL_1a97969f_4_k_cu_487e1f344cuda3std6ranges3__45__cpo4nextE)
_ZN34_INTERNAL_1a97969f_4_k_cu_487e1f344cuda3std6ranges3__45__cpo4nextE:
	.zero		1
	.type		_ZN34_INTERNAL_1a97969f_4_k_cu_487e1f344cuda3std6ranges3__45__cpo4swapE,@object
	.size		_ZN34_INTERNAL_1a97969f_4_k_cu_487e1f344cuda3std6ranges3__45__cpo4swapE,(_ZN34_INTERNAL_1a97969f_4_k_cu_487e1f346thrust24THRUST_300001_SM_1000_NS8cuda_cub10par_nosyncE - _ZN34_INTERNAL_1a97969f_4_k_cu_487e1f344cuda3std6ranges3__45__cpo4swapE)
_ZN34_INTERNAL_1a97969f_4_k_cu_487e1f344cuda3std6ranges3__45__cpo4swapE:
	.zero		1
	.type		_ZN34_INTERNAL_1a97969f_4_k_cu_487e1f346thrust24THRUST_300001_SM_1000_NS8cuda_cub10par_nosyncE,@object
	.size		_ZN34_INTERNAL_1a97969f_4_k_cu_487e1f346thrust24THRUST_300001_SM_1000_NS8cuda_cub10par_nosyncE,(_ZN34_INTERNAL_1a97969f_4_k_cu_487e1f346thrust24THRUST_300001_SM_1000_NS12placeholders2_9E - _ZN34_INTERNAL_1a97969f_4_k_cu_487e1f346thrust24THRUST_300001_SM_1000_NS8cuda_cub10par_nosyncE)
_ZN34_INTERNAL_1a97969f_4_k_cu_487e1f346thrust24THRUST_300001_SM_1000_NS8cuda_cub10par_nosyncE:
	.zero		1
	.type		_ZN34_INTERNAL_1a97969f_4_k_cu_487e1f346thrust24THRUST_300001_SM_1000_NS12placeholders2_9E,@object
	.size		_ZN34_INTERNAL_1a97969f_4_k_cu_487e1f346thrust24THRUST_300001_SM_1000_NS12placeholders2_9E,(_ZN34_INTERNAL_1a97969f_4_k_cu_487e1f344cuda3std3__436_GLOBAL__N__1a97969f_4_k_cu_487e1f346ignoreE - _ZN34_INTERNAL_1a97969f_4_k_cu_487e1f346thrust24THRUST_300001_SM_1000_NS12placeholders2_9E)
_ZN34_INTERNAL_1a97969f_4_k_cu_487e1f346thrust24THRUST_300001_SM_1000_NS12placeholders2_9E:
	.zero		1
	.type		_ZN34_INTERNAL_1a97969f_4_k_cu_487e1f344cuda3std3__436_GLOBAL__N__1a97969f_4_k_cu_487e1f346ignoreE,@object
	.size		_ZN34_INTERNAL_1a97969f_4_k_cu_487e1f344cuda3std3__436_GLOBAL__N__1a97969f_4_k_cu_487e1f346ignoreE,(_ZN34_INTERNAL_1a97969f_4_k_cu_487e1f344cuda3std6ranges3__45__cpo4dataE - _ZN34_INTERNAL_1a97969f_4_k_cu_487e1f344cuda3std3__436_GLOBAL__N__1a97969f_4_k_cu_487e1f346ignoreE)
_ZN34_INTERNAL_1a97969f_4_k_cu_487e1f344cuda3std3__436_GLOBAL__N__1a97969f_4_k_cu_487e1f346ignoreE:
	.zero		1
	.type		_ZN34_INTERNAL_1a97969f_4_k_cu_487e1f344cuda3std6ranges3__45__cpo4dataE,@object
	.size		_ZN34_INTERNAL_1a97969f_4_k_cu_487e1f344cuda3std6ranges3__45__cpo4dataE,(_ZN34_INTERNAL_1a97969f_4_k_cu_487e1f346thrust24THRUST_300001_SM_1000_NS12placeholders2_1E - _ZN34_INTERNAL_1a97969f_4_k_cu_487e1f344cuda3std6ranges3__45__cpo4dataE)
_ZN34_INTERNAL_1a97969f_4_k_cu_487e1f344cuda3std6ranges3__45__cpo4dataE:
	.zero		1
	.type		_ZN34_INTERNAL_1a97969f_4_k_cu_487e1f346thrust24THRUST_300001_SM_1000_NS12placeholders2_1E,@object
	.size		_ZN34_INTERNAL_1a97969f_4_k_cu_487e1f346thrust24THRUST_300001_SM_1000_NS12placeholders2_1E,(_ZN34_INTERNAL_1a97969f_4_k_cu_487e1f344cuda3std3__45__cpo5beginE - _ZN34_INTERNAL_1a97969f_4_k_cu_487e1f346thrust24THRUST_300001_SM_1000_NS12placeholders2_1E)
_ZN34_INTERNAL_1a97969f_4_k_cu_487e1f346thrust24THRUST_300001_SM_1000_NS12placeholders2_1E:
	.zero		1
	.type		_ZN34_INTERNAL_1a97969f_4_k_cu_487e1f344cuda3std3__45__cpo5beginE,@object
	.size		_ZN34_INTERNAL_1a97969f_4_k_cu_487e1f344cuda3std3__45__cpo5beginE,(_ZN34_INTERNAL_1a97969f_4_k_cu_487e1f344cuda3std6ranges3__45__cpo5beginE - _ZN34_INTERNAL_1a97969f_4_k_cu_487e1f344cuda3std3__45__cpo5beginE)
_ZN34_INTERNAL_1a97969f_4_k_cu_487e1f344cuda3std3__45__cpo5beginE:
	.zero		1
	.type		_ZN34_INTERNAL_1a97969f_4_k_cu_487e1f344cuda3std6ranges3__45__cpo5beginE,@object
	.size		_ZN34_INTERNAL_1a97969f_4_k_cu_487e1f344cuda3std6ranges3__45__cpo5beginE,(_ZN34_INTERNAL_1a97969f_4_k_cu_487e1f346thrust24THRUST_300001_SM_1000_NS12placeholders2_5E - _ZN34_INTERNAL_1a97969f_4_k_cu_487e1f344cuda3std6ranges3__45__cpo5beginE)
_ZN34_INTERNAL_1a97969f_4_k_cu_487e1f344cuda3std6ranges3__45__cpo5beginE:
	.zero		1
	.type		_ZN34_INTERNAL_1a97969f_4_k_cu_487e1f346thrust24THRUST_300001_SM_1000_NS12placeholders2_5E,@object
	.size		_ZN34_INTERNAL_1a97969f_4_k_cu_487e1f346thrust24THRUST_300001_SM_1000_NS12placeholders2_5E,(_ZN34_INTERNAL_1a97969f_4_k_cu_487e1f344cuda3std3__45__cpo6rbeginE - _ZN34_INTERNAL_1a97969f_4_k_cu_487e1f346thrust24THRUST_300001_SM_1000_NS12placeholders2_5E)
_ZN34_INTERNAL_1a97969f_4_k_cu_487e1f346thrust24THRUST_300001_SM_1000_NS12placeholders2_5E:
	.zero		1
	.type		_ZN34_INTERNAL_1a97969f_4_k_cu_487e1f344cuda3std3__45__cpo6rbeginE,@object
	.size		_ZN34_INTERNAL_1a97969f_4_k_cu_487e1f344cuda3std3__45__cpo6rbeginE,(_ZN34_INTERNAL_1a97969f_4_k_cu_487e1f344cuda3std6ranges3__45__cpo7advanceE - _ZN34_INTERNAL_1a97969f_4_k_cu_487e1f344cuda3std3__45__cpo6rbeginE)
_ZN34_INTERNAL_1a97969f_4_k_cu_487e1f344cuda3std3__45__cpo6rbeginE:
	.zero		1
	.type		_ZN34_INTERNAL_1a97969f_4_k_cu_487e1f344cuda3std6ranges3__45__cpo7advanceE,@object
	.size		_ZN34_INTERNAL_1a97969f_4_k_cu_487e1f344cuda3std6ranges3__45__cpo7advanceE,(_ZN34_INTERNAL_1a97969f_4_k_cu_487e1f344cuda3std3__47nulloptE - _ZN34_INTERNAL_1a97969f_4_k_cu_487e1f344cuda3std6ranges3__45__cpo7advanceE)
_ZN34_INTERNAL_1a97969f_4_k_cu_487e1f344cuda3std6ranges3__45__cpo7advanceE:
	.zero		1
	.type		_ZN34_INTERNAL_1a97969f_4_k_cu_487e1f344cuda3std3__47nulloptE,@object
	.size		_ZN34_INTERNAL_1a97969f_4_k_cu_487e1f344cuda3std3__47nulloptE,(_ZN34_INTERNAL_1a97969f_4_k_cu_487e1f344cuda3std6ranges3__45__cpo8distanceE - _ZN34_INTERNAL_1a97969f_4_k_cu_487e1f344cuda3std3__47nulloptE)
_ZN34_INTERNAL_1a97969f_4_k_cu_487e1f344cuda3std3__47nulloptE:
	.zero		1
	.type		_ZN34_INTERNAL_1a97969f_4_k_cu_487e1f344cuda3std6ranges3__45__cpo8distanceE,@object
	.size		_ZN34_INTERNAL_1a97969f_4_k_cu_487e1f344cuda3std6ranges3__45__cpo8distanceE,(_ZN34_INTERNAL_1a97969f_4_k_cu_487e1f346thrust24THRUST_300001_SM_1000_NS12placeholders3_10E - _ZN34_INTERNAL_1a97969f_4_k_cu_487e1f344cuda3std6ranges3__45__cpo8distanceE)
_ZN34_INTERNAL_1a97969f_4_k_cu_487e1f344cuda3std6ranges3__45__cpo8distanceE:
	.zero		1
	.type		_ZN34_INTERNAL_1a97969f_4_k_cu_487e1f346thrust24THRUST_300001_SM_1000_NS12placeholders3_10E,@object
	.size		_ZN34_INTERNAL_1a97969f_4_k_cu_487e1f346thrust24THRUST_300001_SM_1000_NS12placeholders3_10E,(_ZN34_INTERNAL_1a97969f_4_k_cu_487e1f344cuda3std3__419piecewise_constructE - _ZN34_INTERNAL_1a97969f_4_k_cu_487e1f346thrust24THRUST_300001_SM_1000_NS12placeholders3_10E)
_ZN34_INTERNAL_1a97969f_4_k_cu_487e1f346thrust24THRUST_300001_SM_1000_NS12placeholders3_10E:
	.zero		1
	.type		_ZN34_INTERNAL_1a97969f_4_k_cu_487e1f344cuda3std3__419piecewise_constructE,@object
	.size		_ZN34_INTERNAL_1a97969f_4_k_cu_487e1f344cuda3std3__419piecewise_constructE,(_ZN34_INTERNAL_1a97969f_4_k_cu_487e1f344cuda3std6ranges3__45__cpo5cdataE - _ZN34_INTERNAL_1a97969f_4_k_cu_487e1f344cuda3std3__419piecewise_constructE)
_ZN34_INTERNAL_1a97969f_4_k_cu_487e1f344cuda3std3__419piecewise_constructE:
	.zero		1
	.type		_ZN34_INTERNAL_1a97969f_4_k_cu_487e1f344cuda3std6ranges3__45__cpo5cdataE,@object
	.size		_ZN34_INTERNAL_1a97969f_4_k_cu_487e1f344cuda3std6ranges3__45__cpo5cdataE,(_ZN34_INTERNAL_1a97969f_4_k_cu_487e1f346thrust24THRUST_300001_SM_1000_NS12placeholders2_2E - _ZN34_INTERNAL_1a97969f_4_k_cu_487e1f344cuda3std6ranges3__45__cpo5cdataE)
_ZN34_INTERNAL_1a97969f_4_k_cu_487e1f344cuda3std6ranges3__45__cpo5cdataE:
	.zero		1
	.type		_ZN34_INTERNAL_1a97969f_4_k_cu_487e1f346thrust24THRUST_300001_SM_1000_NS12placeholders2_2E,@object
	.size		_ZN34_INTERNAL_1a97969f_4_k_cu_487e1f346thrust24THRUST_300001_SM_1000_NS12placeholders2_2E,(_ZN34_INTERNAL_1a97969f_4_k_cu_487e1f344cuda3std3__45__cpo3endE - _ZN34_INTERNAL_1a97969f_4_k_cu_487e1f346thrust24THRUST_300001_SM_1000_NS12placeholders2_2E)
_ZN34_INTERNAL_1a97969f_4_k_cu_487e1f346thrust24THRUST_300001_SM_1000_NS12placeholders2_2E:
	.zero		1
	.type		_ZN34_INTERNAL_1a97969f_4_k_cu_487e1f344cuda3std3__45__cpo3endE,@object
	.size		_ZN34_INTERNAL_1a97969f_4_k_cu_487e1f344cuda3std3__45__cpo3endE,(_ZN34_INTERNAL_1a97969f_4_k_cu_487e1f344cuda3std6ranges3__45__cpo3endE - _ZN34_INTERNAL_1a97969f_4_k_cu_487e1f344cuda3std3__45__cpo3endE)
_ZN34_INTERNAL_1a97969f_4_k_cu_487e1f344cuda3std3__45__cpo3endE:
	.zero		1
	.type		_ZN34_INTERNAL_1a97969f_4_k_cu_487e1f344cuda3std6ranges3__45__cpo3endE,@object
	.size		_ZN34_INTERNAL_1a97969f_4_k_cu_487e1f344cuda3std6ranges3__45__cpo3endE,(_ZN34_INTERNAL_1a97969f_4_k_cu_487e1f346thrust24THRUST_300001_SM_1000_NS12placeholders2_6E - _ZN34_INTERNAL_1a97969f_4_k_cu_487e1f344cuda3std6ranges3__45__cpo3endE)
_ZN34_INTERNAL_1a97969f_4_k_cu_487e1f344cuda3std6ranges3__45__cpo3endE:
	.zero		1
	.type		_ZN34_INTERNAL_1a97969f_4_k_cu_487e1f346thrust24THRUST_300001_SM_1000_NS12placeholders2_6E,@object
	.size		_ZN34_INTERNAL_1a97969f_4_k_cu_487e1f346thrust24THRUST_300001_SM_1000_NS12placeholders2_6E,(_ZN34_INTERNAL_1a97969f_4_k_cu_487e1f344cuda3std3__45__cpo4rendE - _ZN34_INTERNAL_1a97969f_4_k_cu_487e1f346thrust24THRUST_300001_SM_1000_NS12placeholders2_6E)
_ZN34_INTERNAL_1a97969f_4_k_cu_487e1f346thrust24THRUST_300001_SM_1000_NS12placeholders2_6E:
	.zero		1
	.type		_ZN34_INTERNAL_1a97969f_4_k_cu_487e1f344cuda3std3__45__cpo4rendE,@object
	.size		_ZN34_INTERNAL_1a97969f_4_k_cu_487e1f344cuda3std3__45__cpo4rendE,(_ZN34_INTERNAL_1a97969f_4_k_cu_487e1f344cuda3std6ranges3__45__cpo9iter_swapE - _ZN34_INTERNAL_1a97969f_4_k_cu_487e1f344cuda3std3__45__cpo4rendE)
_ZN34_INTERNAL_1a97969f_4_k_cu_487e1f344cuda3std3__45__cpo4rendE:
	.zero		1
	.type		_ZN34_INTERNAL_1a97969f_4_k_cu_487e1f344cuda3std6ranges3__45__cpo9iter_swapE,@object
	.size		_ZN34_INTERNAL_1a97969f_4_k_cu_487e1f344cuda3std6ranges3__45__cpo9iter_swapE,(_ZN34_INTERNAL_1a97969f_4_k_cu_487e1f344cuda3std3__48unexpectE - _ZN34_INTERNAL_1a97969f_4_k_cu_487e1f344cuda3std6ranges3__45__cpo9iter_swapE)
_ZN34_INTERNAL_1a97969f_4_k_cu_487e1f344cuda3std6ranges3__45__cpo9iter_swapE:
	.zero		1
	.type		_ZN34_INTERNAL_1a97969f_4_k_cu_487e1f344cuda3std3__48unexpectE,@object
	.size		_ZN34_INTERNAL_1a97969f_4_k_cu_487e1f344cuda3std3__48unexpectE,(_ZN34_INTERNAL_1a97969f_4_k_cu_487e1f346thrust24THRUST_300001_SM_1000_NS8cuda_cub3parE - _ZN34_INTERNAL_1a97969f_4_k_cu_487e1f344cuda3std3__48unexpectE)
_ZN34_INTERNAL_1a97969f_4_k_cu_487e1f344cuda3std3__48unexpectE:
	.zero		1
	.type		_ZN34_INTERNAL_1a97969f_4_k_cu_487e1f346thrust24THRUST_300001_SM_1000_NS8cuda_cub3parE,@object
	.size		_ZN34_INTERNAL_1a97969f_4_k_cu_487e1f346thrust24THRUST_300001_SM_1000_NS8cuda_cub3parE,(_ZN34_INTERNAL_1a97969f_4_k_cu_487e1f346thrust24THRUST_300001_SM_1000_NS12placeholders2_4E - _ZN34_INTERNAL_1a97969f_4_k_cu_487e1f346thrust24THRUST_300001_SM_1000_NS8cuda_cub3parE)
_ZN34_INTERNAL_1a97969f_4_k_cu_487e1f346thrust24THRUST_300001_SM_1000_NS8cuda_cub3parE:
	.zero		1
	.type		_ZN34_INTERNAL_1a97969f_4_k_cu_487e1f346thrust24THRUST_300001_SM_1000_NS12placeholders2_4E,@object
	.size		_ZN34_INTERNAL_1a97969f_4_k_cu_487e1f346thrust24THRUST_300001_SM_1000_NS12placeholders2_4E,(_ZN34_INTERNAL_1a97969f_4_k_cu_487e1f344cuda3std3__45__cpo4cendE - _ZN34_INTERNAL_1a97969f_4_k_cu_487e1f346thrust24THRUST_300001_SM_1000_NS12placeholders2_4E)
_ZN34_INTERNAL_1a97969f_4_k_cu_487e1f346thrust24THRUST_300001_SM_1000_NS12placeholders2_4E:
	.zero		1
	.type		_ZN34_INTERNAL_1a97969f_4_k_cu_487e1f344cuda3std3__45__cpo4cendE,@object
	.size		_ZN34_INTERNAL_1a97969f_4_k_cu_487e1f344cuda3std3__45__cpo4cendE,(_ZN34_INTERNAL_1a97969f_4_k_cu_487e1f344cuda3std6ranges3__45__cpo4cendE - _ZN34_INTERNAL_1a97969f_4_k_cu_487e1f344cuda3std3__45__cpo4cendE)
_ZN34_INTERNAL_1a97969f_4_k_cu_487e1f344cuda3std3__45__cpo4cendE:
	.zero		1
	.type		_ZN34_INTERNAL_1a97969f_4_k_cu_487e1f344cuda3std6ranges3__45__cpo4cendE,@object
	.size		_ZN34_INTERNAL_1a97969f_4_k_cu_487e1f344cuda3std6ranges3__45__cpo4cendE,(_ZN34_INTERNAL_1a97969f_4_k_cu_487e1f344cuda3std3__420unreachable_sentinelE - _ZN34_INTERNAL_1a97969f_4_k_cu_487e1f344cuda3std6ranges3__45__cpo4cendE)
_ZN34_INTERNAL_1a97969f_4_k_cu_487e1f344cuda3std6ranges3__45__cpo4cendE:
	.zero		1
	.type		_ZN34_INTERNAL_1a97969f_4_k_cu_487e1f344cuda3std3__420unreachable_sentinelE,@object
	.size		_ZN34_INTERNAL_1a97969f_4_k_cu_487e1f344cuda3std3__420unreachable_sentinelE,(_ZN34_INTERNAL_1a97969f_4_k_cu_487e1f344cuda3std6ranges3__45__cpo5ssizeE - _ZN34_INTERNAL_1a97969f_4_k_cu_487e1f344cuda3std3__420unreachable_sentinelE)
_ZN34_INTERNAL_1a97969f_4_k_cu_487e1f344cuda3std3__420unreachable_sentinelE:
	.zero		1
	.type		_ZN34_INTERNAL_1a97969f_4_k_cu_487e1f344cuda3std6ranges3__45__cpo5ssizeE,@object
	.size		_ZN34_INTERNAL_1a97969f_4_k_cu_487e1f344cuda3std6ranges3__45__cpo5ssizeE,(_ZN34_INTERNAL_1a97969f_4_k_cu_487e1f346thrust24THRUST_300001_SM_1000_NS12placeholders2_8E - _ZN34_INTERNAL_1a97969f_4_k_cu_487e1f344cuda3std6ranges3__45__cpo5ssizeE)
_ZN34_INTERNAL_1a97969f_4_k_cu_487e1f344cuda3std6ranges3__45__cpo5ssizeE:
	.zero		1
	.type		_ZN34_INTERNAL_1a97969f_4_k_cu_487e1f346thrust24THRUST_300001_SM_1000_NS12placeholders2_8E,@object
	.size		_ZN34_INTERNAL_1a97969f_4_k_cu_487e1f346thrust24THRUST_300001_SM_1000_NS12placeholders2_8E,(_ZN34_INTERNAL_1a97969f_4_k_cu_487e1f344cuda3std3__45__cpo5crendE - _ZN34_INTERNAL_1a97969f_4_k_cu_487e1f346thrust24THRUST_300001_SM_1000_NS12placeholders2_8E)
_ZN34_INTERNAL_1a97969f_4_k_cu_487e1f346thrust24THRUST_300001_SM_1000_NS12placeholders2_8E:
	.zero		1
	.type		_ZN34_INTERNAL_1a97969f_4_k_cu_487e1f344cuda3std3__45__cpo5crendE,@object
	.size		_ZN34_INTERNAL_1a97969f_4_k_cu_487e1f344cuda3std3__45__cpo5crendE,(_ZN34_INTERNAL_1a97969f_4_k_cu_487e1f344cuda3std6ranges3__45__cpo4prevE - _ZN34_INTERNAL_1a97969f_4_k_cu_487e1f344cuda3std3__45__cpo5crendE)
_ZN34_INTERNAL_1a97969f_4_k_cu_487e1f344cuda3std3__45__cpo5crendE:
	.zero		1
	.type		_ZN34_INTERNAL_1a97969f_4_k_cu_487e1f344cuda3std6ranges3__45__cpo4prevE,@object
	.size		_ZN34_INTERNAL_1a97969f_4_k_cu_487e1f344cuda3std6ranges3__45__cpo4prevE,(_ZN34_INTERNAL_1a97969f_4_k_cu_487e1f344cuda3std6ranges3__45__cpo9iter_moveE - _ZN34_INTERNAL_1a97969f_4_k_cu_487e1f344cuda3std6ranges3__45__cpo4prevE)
_ZN34_INTERNAL_1a97969f_4_k_cu_487e1f344cuda3std6ranges3__45__cpo4prevE:
	.zero		1
	.type		_ZN34_INTERNAL_1a97969f_4_k_cu_487e1f344cuda3std6ranges3__45__cpo9iter_moveE,@object
	.size		_ZN34_INTERNAL_1a97969f_4_k_cu_487e1f344cuda3std6ranges3__45__cpo9iter_moveE,(_ZN34_INTERNAL_1a97969f_4_k_cu_487e1f346thrust24THRUST_300001_SM_1000_NS6system6detail10sequential3seqE - _ZN34_INTERNAL_1a97969f_4_k_cu_487e1f344cuda3std6ranges3__45__cpo9iter_moveE)
_ZN34_INTERNAL_1a97969f_4_k_cu_487e1f344cuda3std6ranges3__45__cpo9iter_moveE:
	.zero		1
	.type		_ZN34_INTERNAL_1a97969f_4_k_cu_487e1f346thrust24THRUST_300001_SM_1000_NS6system6detail10sequential3seqE,@object
	.size		_ZN34_INTERNAL_1a97969f_4_k_cu_487e1f346thrust24THRUST_300001_SM_1000_NS6system6detail10sequential3seqE,(.L_31 - _ZN34_INTERNAL_1a97969f_4_k_cu_487e1f346thrust24THRUST_300001_SM_1000_NS6system6detail10sequential3seqE)
_ZN34_INTERNAL_1a97969f_4_k_cu_487e1f346thrust24THRUST_300001_SM_1000_NS6system6detail10sequential3seqE:
	.zero		1
.L_31:


//--------------------- .nv.constant0._ZN3cub18CUB_300001_SM_10006detail11EmptyKernelIvEEvv --------------------------
	.section	.nv.constant0._ZN3cub18CUB_300001_SM_10006detail11EmptyKernelIvEEvv,"a",@progbits
	.sectionflags	@""
	.align	4
.nv.constant0._ZN3cub18CUB_300001_SM_10006detail11EmptyKernelIvEEvv:
	.zero		896


//--------------------- .nv.constant0._Z11vec_productiiPdS_PiS0_S0_S0_S0_S0_2SMS1_S_ --------------------------
	.section	.nv.constant0._Z11vec_productiiPdS_PiS0_S0_S0_S0_S0_2SMS1_S_,"a",@progbits
	.sectionflags	@""
	.align	4
.nv.constant0._Z11vec_productiiPdS_PiS0_S0_S0_S0_S0_2SMS1_S_:
	.zero		1264


//--------------------- SYMBOLS --------------------------

	.type		.nv.reservedSmem.offset0,@object
	.size		.nv.reservedSmem.offset0,0x4
	.type		vprintf,@function
